//
// Generated by NVIDIA NVVM Compiler
//
// Compiler Build ID: CL-36424714
// Cuda compilation tools, release 13.0, V13.0.88
// Based on NVVM 20.0.0
//

.version 9.0
.target sm_100
.address_size 64

	// .globl	_Z14project_kernelPK13RadarPointRawiPKfS3_S3_PfS4_ii

.visible .entry _Z14project_kernelPK13RadarPointRawiPKfS3_S3_PfS4_ii(
	.param .u64 .ptr .align 1 _Z14project_kernelPK13RadarPointRawiPKfS3_S3_PfS4_ii_param_0,
	.param .u32 _Z14project_kernelPK13RadarPointRawiPKfS3_S3_PfS4_ii_param_1,
	.param .u64 .ptr .align 1 _Z14project_kernelPK13RadarPointRawiPKfS3_S3_PfS4_ii_param_2,
	.param .u64 .ptr .align 1 _Z14project_kernelPK13RadarPointRawiPKfS3_S3_PfS4_ii_param_3,
	.param .u64 .ptr .align 1 _Z14project_kernelPK13RadarPointRawiPKfS3_S3_PfS4_ii_param_4,
	.param .u64 .ptr .align 1 _Z14project_kernelPK13RadarPointRawiPKfS3_S3_PfS4_ii_param_5,
	.param .u64 .ptr .align 1 _Z14project_kernelPK13RadarPointRawiPKfS3_S3_PfS4_ii_param_6,
	.param .u32 _Z14project_kernelPK13RadarPointRawiPKfS3_S3_PfS4_ii_param_7,
	.param .u32 _Z14project_kernelPK13RadarPointRawiPKfS3_S3_PfS4_ii_param_8
)
{
	.reg .pred 	%p<102>;
	.reg .b32 	%r<54>;
	.reg .b32 	%f<41>;
	.reg .b64 	%rd<56>;

	ld.param.u64 	%rd14, [_Z14project_kernelPK13RadarPointRawiPKfS3_S3_PfS4_ii_param_0];
	ld.param.u32 	%r10, [_Z14project_kernelPK13RadarPointRawiPKfS3_S3_PfS4_ii_param_1];
	ld.param.u64 	%rd15, [_Z14project_kernelPK13RadarPointRawiPKfS3_S3_PfS4_ii_param_2];
	ld.param.u64 	%rd16, [_Z14project_kernelPK13RadarPointRawiPKfS3_S3_PfS4_ii_param_3];
	ld.param.u64 	%rd17, [_Z14project_kernelPK13RadarPointRawiPKfS3_S3_PfS4_ii_param_4];
	ld.param.u64 	%rd18, [_Z14project_kernelPK13RadarPointRawiPKfS3_S3_PfS4_ii_param_5];
	ld.param.u64 	%rd19, [_Z14project_kernelPK13RadarPointRawiPKfS3_S3_PfS4_ii_param_6];
	ld.param.u32 	%r9, [_Z14project_kernelPK13RadarPointRawiPKfS3_S3_PfS4_ii_param_8];
	cvta.to.global.u64 	%rd1, %rd19;
	cvta.to.global.u64 	%rd2, %rd18;
	mov.u32 	%r11, %ctaid.x;
	mov.u32 	%r12, %ntid.x;
	mov.u32 	%r13, %tid.x;
	mad.lo.s32 	%r1, %r11, %r12, %r13;
	setp.ge.s32 	%p10, %r1, %r10;
	@%p10 bra 	$L__BB0_52;
	cvta.to.global.u64 	%rd20, %rd14;
	cvta.to.global.u64 	%rd21, %rd16;
	cvta.to.global.u64 	%rd22, %rd17;
	mul.wide.s32 	%rd23, %r1, 20;
	add.s64 	%rd24, %rd20, %rd23;
	ld.global.nc.f32 	%f5, [%rd24];
	ld.global.nc.f32 	%f6, [%rd24+4];
	ld.global.nc.f32 	%f7, [%rd24+8];
	ld.global.nc.f32 	%f1, [%rd24+12];
	ld.global.nc.f32 	%f8, [%rd21];
	ld.global.nc.f32 	%f9, [%rd21+4];
	mul.f32 	%f10, %f6, %f9;
	fma.rn.f32 	%f11, %f5, %f8, %f10;
	ld.global.nc.f32 	%f12, [%rd21+8];
	fma.rn.f32 	%f13, %f7, %f12, %f11;
	ld.global.nc.f32 	%f14, [%rd22];
	add.f32 	%f2, %f14, %f13;
	ld.global.nc.f32 	%f15, [%rd21+12];
	ld.global.nc.f32 	%f16, [%rd21+16];
	mul.f32 	%f17, %f6, %f16;
	fma.rn.f32 	%f18, %f5, %f15, %f17;
	ld.global.nc.f32 	%f19, [%rd21+20];
	fma.rn.f32 	%f20, %f7, %f19, %f18;
	ld.global.nc.f32 	%f21, [%rd22+4];
	add.f32 	%f3, %f21, %f20;
	ld.global.nc.f32 	%f22, [%rd21+24];
	ld.global.nc.f32 	%f23, [%rd21+28];
	mul.f32 	%f24, %f6, %f23;
	fma.rn.f32 	%f25, %f5, %f22, %f24;
	ld.global.nc.f32 	%f26, [%rd21+32];
	fma.rn.f32 	%f27, %f7, %f26, %f25;
	ld.global.nc.f32 	%f28, [%rd22+8];
	add.f32 	%f4, %f28, %f27;
	setp.le.f32 	%p11, %f4, 0f3DCCCCCD;
	@%p11 bra 	$L__BB0_52;
	ld.param.u32 	%r41, [_Z14project_kernelPK13RadarPointRawiPKfS3_S3_PfS4_ii_param_7];
	cvta.to.global.u64 	%rd25, %rd15;
	ld.global.nc.f32 	%f29, [%rd25];
	ld.global.nc.f32 	%f30, [%rd25+8];
	mul.f32 	%f31, %f4, %f30;
	fma.rn.f32 	%f32, %f2, %f29, %f31;
	div.rn.f32 	%f33, %f32, %f4;
	ld.global.nc.f32 	%f34, [%rd25+16];
	ld.global.nc.f32 	%f35, [%rd25+20];
	mul.f32 	%f36, %f4, %f35;
	fma.rn.f32 	%f37, %f3, %f34, %f36;
	div.rn.f32 	%f38, %f37, %f4;
	add.f32 	%f39, %f33, 0f3F000000;
	cvt.rzi.s32.f32 	%r14, %f39;
	add.f32 	%f40, %f38, 0f3F000000;
	cvt.rzi.s32.f32 	%r2, %f40;
	add.s32 	%r15, %r2, -2;
	setp.gt.s32 	%p12, %r2, 1;
	setp.lt.s32 	%p13, %r15, %r9;
	and.pred  	%p1, %p12, %p13;
	mul.lo.s32 	%r3, %r15, %r41;
	add.s32 	%r16, %r14, -2;
	setp.gt.s32 	%p15, %r14, 1;
	setp.lt.s32 	%p16, %r16, %r41;
	and.pred  	%p2, %p15, %p16;
	and.pred  	%p17, %p2, %p1;
	cvt.s64.s32 	%rd26, %r3;
	cvt.s64.s32 	%rd3, %r14;
	add.s64 	%rd27, %rd3, %rd26;
	shl.b64 	%rd28, %rd27, 2;
	add.s64 	%rd4, %rd1, %rd28;
	add.s64 	%rd5, %rd2, %rd28;
	not.pred 	%p18, %p17;
	@%p18 bra 	$L__BB0_4;
	st.global.f32 	[%rd5+-8], %f4;
	st.global.f32 	[%rd4+-8], %f1;
$L__BB0_4:
	ld.param.u32 	%r42, [_Z14project_kernelPK13RadarPointRawiPKfS3_S3_PfS4_ii_param_7];
	cvt.u32.u64 	%r17, %rd3;
	setp.gt.s32 	%p19, %r17, 0;
	setp.le.s32 	%p20, %r17, %r42;
	and.pred  	%p21, %p19, %p20;
	and.pred  	%p22, %p21, %p1;
	not.pred 	%p23, %p22;
	@%p23 bra 	$L__BB0_6;
	st.global.f32 	[%rd5+-4], %f4;
	st.global.f32 	[%rd4+-4], %f1;
$L__BB0_6:
	ld.param.u32 	%r43, [_Z14project_kernelPK13RadarPointRawiPKfS3_S3_PfS4_ii_param_7];
	setp.gt.s32 	%p24, %r17, -1;
	setp.lt.s32 	%p25, %r17, %r43;
	and.pred  	%p3, %p24, %p25;
	and.pred  	%p26, %p3, %p1;
	not.pred 	%p27, %p26;
	@%p27 bra 	$L__BB0_8;
	add.s32 	%r20, %r17, %r3;
	mul.wide.s32 	%rd29, %r20, 4;
	add.s64 	%rd30, %rd2, %rd29;
	st.global.f32 	[%rd30], %f4;
	add.s64 	%rd31, %rd1, %rd29;
	st.global.f32 	[%rd31], %f1;
$L__BB0_8:
	ld.param.u32 	%r44, [_Z14project_kernelPK13RadarPointRawiPKfS3_S3_PfS4_ii_param_7];
	add.s32 	%r22, %r17, 1;
	setp.gt.s32 	%p28, %r17, -2;
	setp.lt.s32 	%p29, %r22, %r44;
	and.pred  	%p4, %p28, %p29;
	setp.gt.s32 	%p30, %r2, 1;
	setp.lt.s32 	%p31, %r15, %r9;
	and.pred  	%p32, %p30, %p31;
	and.pred  	%p33, %p4, %p32;
	not.pred 	%p34, %p33;
	@%p34 bra 	$L__BB0_10;
	st.global.f32 	[%rd5+4], %f4;
	st.global.f32 	[%rd4+4], %f1;
$L__BB0_10:
	ld.param.u32 	%r45, [_Z14project_kernelPK13RadarPointRawiPKfS3_S3_PfS4_ii_param_7];
	add.s32 	%r25, %r17, 2;
	setp.gt.s32 	%p35, %r17, -3;
	setp.lt.s32 	%p36, %r25, %r45;
	and.pred  	%p5, %p35, %p36;
	setp.gt.s32 	%p37, %r2, 1;
	setp.lt.s32 	%p38, %r15, %r9;
	and.pred  	%p39, %p37, %p38;
	and.pred  	%p40, %p5, %p39;
	not.pred 	%p41, %p40;
	@%p41 bra 	$L__BB0_12;
	st.global.f32 	[%rd5+8], %f4;
	st.global.f32 	[%rd4+8], %f1;
$L__BB0_12:
	ld.param.u32 	%r46, [_Z14project_kernelPK13RadarPointRawiPKfS3_S3_PfS4_ii_param_7];
	setp.gt.s32 	%p42, %r2, 0;
	setp.le.s32 	%p43, %r2, %r9;
	and.pred  	%p6, %p42, %p43;
	add.s32 	%r4, %r3, %r46;
	and.pred  	%p44, %p2, %p6;
	cvt.s64.s32 	%rd32, %r4;
	add.s64 	%rd33, %rd3, %rd32;
	shl.b64 	%rd34, %rd33, 2;
	add.s64 	%rd6, %rd1, %rd34;
	add.s64 	%rd7, %rd2, %rd34;
	not.pred 	%p45, %p44;
	@%p45 bra 	$L__BB0_14;
	st.global.f32 	[%rd7+-8], %f4;
	st.global.f32 	[%rd6+-8], %f1;
$L__BB0_14:
	ld.param.u32 	%r47, [_Z14project_kernelPK13RadarPointRawiPKfS3_S3_PfS4_ii_param_7];
	cvt.u32.u64 	%r27, %rd3;
	setp.gt.s32 	%p46, %r27, 0;
	setp.le.s32 	%p47, %r27, %r47;
	and.pred  	%p48, %p46, %p47;
	and.pred  	%p49, %p48, %p6;
	not.pred 	%p50, %p49;
	@%p50 bra 	$L__BB0_16;
	st.global.f32 	[%rd7+-4], %f4;
	st.global.f32 	[%rd6+-4], %f1;
$L__BB0_16:
	and.pred  	%p51, %p3, %p6;
	not.pred 	%p52, %p51;
	@%p52 bra 	$L__BB0_18;
	add.s32 	%r29, %r27, %r4;
	mul.wide.s32 	%rd35, %r29, 4;
	add.s64 	%rd36, %rd2, %rd35;
	st.global.f32 	[%rd36], %f4;
	add.s64 	%rd37, %rd1, %rd35;
	st.global.f32 	[%rd37], %f1;
$L__BB0_18:
	and.pred  	%p53, %p4, %p6;
	not.pred 	%p54, %p53;
	@%p54 bra 	$L__BB0_20;
	st.global.f32 	[%rd7+4], %f4;
	st.global.f32 	[%rd6+4], %f1;
$L__BB0_20:
	and.pred  	%p55, %p5, %p6;
	not.pred 	%p56, %p55;
	@%p56 bra 	$L__BB0_22;
	st.global.f32 	[%rd7+8], %f4;
	st.global.f32 	[%rd6+8], %f1;
$L__BB0_22:
	ld.param.u32 	%r48, [_Z14project_kernelPK13RadarPointRawiPKfS3_S3_PfS4_ii_param_7];
	setp.gt.s32 	%p57, %r2, -1;
	setp.lt.s32 	%p58, %r2, %r9;
	and.pred  	%p7, %p57, %p58;
	add.s32 	%r5, %r4, %r48;
	and.pred  	%p59, %p2, %p7;
	cvt.s64.s32 	%rd38, %r5;
	add.s64 	%rd39, %rd3, %rd38;
	shl.b64 	%rd40, %rd39, 2;
	add.s64 	%rd8, %rd1, %rd40;
	add.s64 	%rd9, %rd2, %rd40;
	not.pred 	%p60, %p59;
	@%p60 bra 	$L__BB0_24;
	st.global.f32 	[%rd9+-8], %f4;
	st.global.f32 	[%rd8+-8], %f1;
$L__BB0_24:
	ld.param.u32 	%r49, [_Z14project_kernelPK13RadarPointRawiPKfS3_S3_PfS4_ii_param_7];
	cvt.u32.u64 	%r30, %rd3;
	setp.gt.s32 	%p61, %r30, 0;
	setp.le.s32 	%p62, %r30, %r49;
	and.pred  	%p63, %p61, %p62;
	and.pred  	%p64, %p63, %p7;
	not.pred 	%p65, %p64;
	@%p65 bra 	$L__BB0_26;
	st.global.f32 	[%rd9+-4], %f4;
	st.global.f32 	[%rd8+-4], %f1;
$L__BB0_26:
	and.pred  	%p66, %p3, %p7;
	not.pred 	%p67, %p66;
	@%p67 bra 	$L__BB0_28;
	add.s32 	%r32, %r30, %r5;
	mul.wide.s32 	%rd41, %r32, 4;
	add.s64 	%rd42, %rd2, %rd41;
	st.global.f32 	[%rd42], %f4;
	add.s64 	%rd43, %rd1, %rd41;
	st.global.f32 	[%rd43], %f1;
$L__BB0_28:
	and.pred  	%p68, %p4, %p7;
	not.pred 	%p69, %p68;
	@%p69 bra 	$L__BB0_30;
	st.global.f32 	[%rd9+4], %f4;
	st.global.f32 	[%rd8+4], %f1;
$L__BB0_30:
	and.pred  	%p70, %p5, %p7;
	not.pred 	%p71, %p70;
	@%p71 bra 	$L__BB0_32;
	st.global.f32 	[%rd9+8], %f4;
	st.global.f32 	[%rd8+8], %f1;
$L__BB0_32:
	ld.param.u32 	%r50, [_Z14project_kernelPK13RadarPointRawiPKfS3_S3_PfS4_ii_param_7];
	add.s32 	%r33, %r2, 1;
	setp.gt.s32 	%p72, %r2, -2;
	setp.lt.s32 	%p73, %r33, %r9;
	and.pred  	%p8, %p72, %p73;
	add.s32 	%r6, %r5, %r50;
	and.pred  	%p74, %p2, %p8;
	cvt.s64.s32 	%rd44, %r6;
	add.s64 	%rd45, %rd3, %rd44;
	shl.b64 	%rd46, %rd45, 2;
	add.s64 	%rd10, %rd1, %rd46;
	add.s64 	%rd11, %rd2, %rd46;
	not.pred 	%p75, %p74;
	@%p75 bra 	$L__BB0_34;
	st.global.f32 	[%rd11+-8], %f4;
	st.global.f32 	[%rd10+-8], %f1;
$L__BB0_34:
	ld.param.u32 	%r51, [_Z14project_kernelPK13RadarPointRawiPKfS3_S3_PfS4_ii_param_7];
	cvt.u32.u64 	%r34, %rd3;
	setp.gt.s32 	%p76, %r34, 0;
	setp.le.s32 	%p77, %r34, %r51;
	and.pred  	%p78, %p76, %p77;
	and.pred  	%p79, %p78, %p8;
	not.pred 	%p80, %p79;
	@%p80 bra 	$L__BB0_36;
	st.global.f32 	[%rd11+-4], %f4;
	st.global.f32 	[%rd10+-4], %f1;
$L__BB0_36:
	and.pred  	%p81, %p3, %p8;
	not.pred 	%p82, %p81;
	@%p82 bra 	$L__BB0_38;
	add.s32 	%r36, %r34, %r6;
	mul.wide.s32 	%rd47, %r36, 4;
	add.s64 	%rd48, %rd2, %rd47;
	st.global.f32 	[%rd48], %f4;
	add.s64 	%rd49, %rd1, %rd47;
	st.global.f32 	[%rd49], %f1;
$L__BB0_38:
	and.pred  	%p83, %p4, %p8;
	not.pred 	%p84, %p83;
	@%p84 bra 	$L__BB0_40;
	st.global.f32 	[%rd11+4], %f4;
	st.global.f32 	[%rd10+4], %f1;
$L__BB0_40:
	and.pred  	%p85, %p5, %p8;
	not.pred 	%p86, %p85;
	@%p86 bra 	$L__BB0_42;
	st.global.f32 	[%rd11+8], %f4;
	st.global.f32 	[%rd10+8], %f1;
$L__BB0_42:
	ld.param.u32 	%r52, [_Z14project_kernelPK13RadarPointRawiPKfS3_S3_PfS4_ii_param_7];
	add.s32 	%r37, %r2, 2;
	setp.gt.s32 	%p87, %r2, -3;
	setp.lt.s32 	%p88, %r37, %r9;
	and.pred  	%p9, %p87, %p88;
	add.s32 	%r7, %r6, %r52;
	and.pred  	%p89, %p2, %p9;
	cvt.s64.s32 	%rd50, %r7;
	add.s64 	%rd51, %rd3, %rd50;
	shl.b64 	%rd52, %rd51, 2;
	add.s64 	%rd12, %rd1, %rd52;
	add.s64 	%rd13, %rd2, %rd52;
	not.pred 	%p90, %p89;
	@%p90 bra 	$L__BB0_44;
	st.global.f32 	[%rd13+-8], %f4;
	st.global.f32 	[%rd12+-8], %f1;
$L__BB0_44:
	ld.param.u32 	%r53, [_Z14project_kernelPK13RadarPointRawiPKfS3_S3_PfS4_ii_param_7];
	setp.gt.s32 	%p91, %r34, 0;
	setp.le.s32 	%p92, %r34, %r53;
	and.pred  	%p93, %p91, %p92;
	and.pred  	%p94, %p93, %p9;
	not.pred 	%p95, %p94;
	@%p95 bra 	$L__BB0_46;
	st.global.f32 	[%rd13+-4], %f4;
	st.global.f32 	[%rd12+-4], %f1;
$L__BB0_46:
	and.pred  	%p96, %p3, %p9;
	not.pred 	%p97, %p96;
	@%p97 bra 	$L__BB0_48;
	add.s32 	%r40, %r34, %r7;
	mul.wide.s32 	%rd53, %r40, 4;
	add.s64 	%rd54, %rd2, %rd53;
	st.global.f32 	[%rd54], %f4;
	add.s64 	%rd55, %rd1, %rd53;
	st.global.f32 	[%rd55], %f1;
$L__BB0_48:
	and.pred  	%p98, %p4, %p9;
	not.pred 	%p99, %p98;
	@%p99 bra 	$L__BB0_50;
	st.global.f32 	[%rd13+4], %f4;
	st.global.f32 	[%rd12+4], %f1;
$L__BB0_50:
	and.pred  	%p100, %p5, %p9;
	not.pred 	%p101, %p100;
	@%p101 bra 	$L__BB0_52;
	st.global.f32 	[%rd13+8], %f4;
	st.global.f32 	[%rd12+8], %f1;
$L__BB0_52:
	ret;

}


// ===== COMPILED SASS (sm_100) =====

	.target	sm_100

	.elftype	@"ET_EXEC"


//--------------------- .note.nv.tkinfo           --------------------------
	.section	.note.nv.tkinfo,"",@"SHT_NOTE"
	.sectionflags	@"SHF_NOTE_NV_TKINFO"
	.tkinfo
        /*0018*/ 	.word	0x00000002
        /*0030*/ 	.string	""
        /*0030*/ 	.string	"ptxas"
        /*0030*/ 	.string	"Cuda compilation tools, release 13.0, V13.0.88"
        /*0030*/ 	.string	"Build cuda_13.0.r13.0/compiler.36424714_0"
        /*0030*/ 	.string	"-arch sm_100 -m 64 "



//--------------------- .note.nv.cuinfo           --------------------------
	.section	.note.nv.cuinfo,"",@"SHT_NOTE"
	.sectionflags	@"SHF_NOTE_NV_CUINFO"
        /*0018*/ 	.short	0x0002
        /*001a*/ 	.short	0x0064
        /*001c*/ 	.short	0x0082
	.zero		2


//--------------------- .nv.info                  --------------------------
	.section	.nv.info,"",@"SHT_CUDA_INFO"
	.align	4


	//----- nvinfo : EIATTR_REGCOUNT
	.align		4
        /*0000*/ 	.byte	0x04, 0x2f
        /*0002*/ 	.short	(.L_1 - .L_0)
	.align		4
.L_0:
        /*0004*/ 	.word	index@(_Z14project_kernelPK13RadarPointRawiPKfS3_S3_PfS4_ii)
        /*0008*/ 	.word	0x0000001d


	//----- nvinfo : EIATTR_FRAME_SIZE
	.align		4
.L_1:
        /*000c*/ 	.byte	0x04, 0x11
        /*000e*/ 	.short	(.L_3 - .L_2)
	.align		4
.L_2:
        /*0010*/ 	.word	index@($__internal_0_$__cuda_sm3x_div_rn_noftz_f32_slowpath)
        /*0014*/ 	.word	0x00000000


	//----- nvinfo : EIATTR_FRAME_SIZE
	.align		4
.L_3:
        /*0018*/ 	.byte	0x04, 0x11
        /*001a*/ 	.short	(.L_5 - .L_4)
	.align		4
.L_4:
        /*001c*/ 	.word	index@(_Z14project_kernelPK13RadarPointRawiPKfS3_S3_PfS4_ii)
        /*0020*/ 	.word	0x00000000


	//----- nvinfo : EIATTR_MIN_STACK_SIZE
	.align		4
.L_5:
        /*0024*/ 	.byte	0x04, 0x12
        /*0026*/ 	.short	(.L_7 - .L_6)
	.align		4
.L_6:
        /*0028*/ 	.word	index@(_Z14project_kernelPK13RadarPointRawiPKfS3_S3_PfS4_ii)
        /*002c*/ 	.word	0x00000000
.L_7:


//--------------------- .nv.compat                --------------------------
	.section	.nv.compat,"",@"SHT_CUDA_COMPAT_INFO"
	.align	4
        /*0000*/ 	.byte	0x02, 0x09, 0x00, 0x00, 0x02, 0x02, 0x01, 0x00, 0x02, 0x05, 0x05, 0x00, 0x03, 0x07, 0x01, 0x01
        /*0010*/ 	.byte	0x02, 0x03, 0x00, 0x00, 0x02, 0x06, 0x01, 0x00, 0x04, 0x0b, 0x08, 0x00, 0x01, 0x00, 0x00, 0x00
        /*0020*/ 	.byte	0x00, 0x00, 0x00, 0x00


//--------------------- .nv.info._Z14project_kernelPK13RadarPointRawiPKfS3_S3_PfS4_ii --------------------------
	.section	.nv.info._Z14project_kernelPK13RadarPointRawiPKfS3_S3_PfS4_ii,"",@"SHT_CUDA_INFO"
	.sectionflags	@""
	.align	4


	//----- nvinfo : EIATTR_CUDA_API_VERSION
	.align		4
        /*0000*/ 	.byte	0x04, 0x37
        /*0002*/ 	.short	(.L_9 - .L_8)
.L_8:
        /*0004*/ 	.word	0x00000082


	//----- nvinfo : EIATTR_KPARAM_INFO
	.align		4
.L_9:
        /*0008*/ 	.byte	0x04, 0x17
        /*000a*/ 	.short	(.L_11 - .L_10)
.L_10:
        /*000c*/ 	.word	0x00000000
        /*0010*/ 	.short	0x0008
        /*0012*/ 	.short	0x003c
        /*0014*/ 	.byte	0x00, 0xf0, 0x11, 0x00


	//----- nvinfo : EIATTR_KPARAM_INFO
	.align		4
.L_11:
        /*0018*/ 	.byte	0x04, 0x17
        /*001a*/ 	.short	(.L_13 - .L_12)
.L_12:
        /*001c*/ 	.word	0x00000000
        /*0020*/ 	.short	0x0007
        /*0022*/ 	.short	0x0038
        /*0024*/ 	.byte	0x00, 0xf0, 0x11, 0x00


	//----- nvinfo : EIATTR_KPARAM_INFO
	.align		4
.L_13:
        /*0028*/ 	.byte	0x04, 0x17
        /*002a*/ 	.short	(.L_15 - .L_14)
.L_14:
        /*002c*/ 	.word	0x00000000
        /*0030*/ 	.short	0x0006
        /*0032*/ 	.short	0x0030
        /*0034*/ 	.byte	0x00, 0xf5, 0x21, 0x00


	//----- nvinfo : EIATTR_KPARAM_INFO
	.align		4
.L_15:
        /*0038*/ 	.byte	0x04, 0x17
        /*003a*/ 	.short	(.L_17 - .L_16)
.L_16:
        /*003c*/ 	.word	0x00000000
        /*0040*/ 	.short	0x0005
        /*0042*/ 	.short	0x0028
        /*0044*/ 	.byte	0x00, 0xf5, 0x21, 0x00


	//----- nvinfo : EIATTR_KPARAM_INFO
	.align		4
.L_17:
        /*0048*/ 	.byte	0x04, 0x17
        /*004a*/ 	.short	(.L_19 - .L_18)
.L_18:
        /*004c*/ 	.word	0x00000000
        /*0050*/ 	.short	0x0004
        /*0052*/ 	.short	0x0020
        /*0054*/ 	.byte	0x00, 0xf5, 0x21, 0x00


	//----- nvinfo : EIATTR_KPARAM_INFO
	.align		4
.L_19:
        /*0058*/ 	.byte	0x04, 0x17
        /*005a*/ 	.short	(.L_21 - .L_20)
.L_20:
        /*005c*/ 	.word	0x00000000
        /*0060*/ 	.short	0x0003
        /*0062*/ 	.short	0x0018
        /*0064*/ 	.byte	0x00, 0xf5, 0x21, 0x00


	//----- nvinfo : EIATTR_KPARAM_INFO
	.align		4
.L_21:
        /*0068*/ 	.byte	0x04, 0x17
        /*006a*/ 	.short	(.L_23 - .L_22)
.L_22:
        /*006c*/ 	.word	0x00000000
        /*0070*/ 	.short	0x0002
        /*0072*/ 	.short	0x0010
        /*0074*/ 	.byte	0x00, 0xf5, 0x21, 0x00


	//----- nvinfo : EIATTR_KPARAM_INFO
	.align		4
.L_23:
        /*0078*/ 	.byte	0x04, 0x17
        /*007a*/ 	.short	(.L_25 - .L_24)
.L_24:
        /*007c*/ 	.word	0x00000000
        /*0080*/ 	.short	0x0001
        /*0082*/ 	.short	0x0008
        /*0084*/ 	.byte	0x00, 0xf0, 0x11, 0x00


	//----- nvinfo : EIATTR_KPARAM_INFO
	.align		4
.L_25:
        /*0088*/ 	.byte	0x04, 0x17
        /*008a*/ 	.short	(.L_27 - .L_26)
.L_26:
        /*008c*/ 	.word	0x00000000
        /*0090*/ 	.short	0x0000
        /*0092*/ 	.short	0x0000
        /*0094*/ 	.byte	0x00, 0xf5, 0x21, 0x00


	//----- nvinfo : EIATTR_SPARSE_MMA_MASK
	.align		4
.L_27:
        /*0098*/ 	.byte	0x03, 0x50
        /*009a*/ 	.short	0x0000


	//----- nvinfo : EIATTR_MAXREG_COUNT
	.align		4
        /*009c*/ 	.byte	0x03, 0x1b
        /*009e*/ 	.short	0x00ff


	//----- nvinfo : EIATTR_MERCURY_ISA_VERSION
	.align		4
        /*00a0*/ 	.byte	0x03, 0x5f
        /*00a2*/ 	.short	0x0101


	//----- nvinfo : EIATTR_VRC_CTA_INIT_COUNT
	.align		4
        /*00a4*/ 	.byte	0x02, 0x4a
	.zero		1
	.zero		1


	//----- nvinfo : EIATTR_EXIT_INSTR_OFFSETS
	.align		4
        /*00a8*/ 	.byte	0x04, 0x1c
        /*00aa*/ 	.short	(.L_29 - .L_28)


	//   ....[0]....
.L_28:
        /*00ac*/ 	.word	0x00000070


	//   ....[1]....
        /*00b0*/ 	.word	0x00000210


	//   ....[2]....
        /*00b4*/ 	.word	0x00000ff0


	//   ....[3]....
        /*00b8*/ 	.word	0x00001020


	//----- nvinfo : EIATTR_CRS_STACK_SIZE
	.align		4
.L_29:
        /*00bc*/ 	.byte	0x04, 0x1e
        /*00be*/ 	.short	(.L_31 - .L_30)
.L_30:
        /*00c0*/ 	.word	0x00000000


	//----- nvinfo : EIATTR_CBANK_PARAM_SIZE
	.align		4
.L_31:
        /*00c4*/ 	.byte	0x03, 0x19
        /*00c6*/ 	.short	0x0040


	//----- nvinfo : EIATTR_PARAM_CBANK
	.align		4
        /*00c8*/ 	.byte	0x04, 0x0a
        /*00ca*/ 	.short	(.L_33 - .L_32)
	.align		4
.L_32:
        /*00cc*/ 	.word	index@(.nv.constant0._Z14project_kernelPK13RadarPointRawiPKfS3_S3_PfS4_ii)
        /*00d0*/ 	.short	0x0380
        /*00d2*/ 	.short	0x0040


	//----- nvinfo : EIATTR_SW_WAR
	.align		4
.L_33:
        /*00d4*/ 	.byte	0x04, 0x36
        /*00d6*/ 	.short	(.L_35 - .L_34)
.L_34:
        /*00d8*/ 	.word	0x00000008
.L_35:


//--------------------- .nv.callgraph             --------------------------
	.section	.nv.callgraph,"",@"SHT_CUDA_CALLGRAPH"
	.align	4
	.sectionentsize	8
	.align		4
        /*0000*/ 	.word	0x00000000
	.align		4
        /*0004*/ 	.word	0xffffffff
	.align		4
        /*0008*/ 	.word	0x00000000
	.align		4
        /*000c*/ 	.word	0xfffffffe
	.align		4
        /*0010*/ 	.word	0x00000000
	.align		4
        /*0014*/ 	.word	0xfffffffd
	.align		4
        /*0018*/ 	.word	0x00000000
	.align		4
        /*001c*/ 	.word	0xfffffffc


//--------------------- .text._Z14project_kernelPK13RadarPointRawiPKfS3_S3_PfS4_ii --------------------------
	.section	.text._Z14project_kernelPK13RadarPointRawiPKfS3_S3_PfS4_ii,"ax",@progbits
	.align	128
        .global         _Z14project_kernelPK13RadarPointRawiPKfS3_S3_PfS4_ii
        .type           _Z14project_kernelPK13RadarPointRawiPKfS3_S3_PfS4_ii,@function
        .size           _Z14project_kernelPK13RadarPointRawiPKfS3_S3_PfS4_ii,(.L_x_16 - _Z14project_kernelPK13RadarPointRawiPKfS3_S3_PfS4_ii)
        .other          _Z14project_kernelPK13RadarPointRawiPKfS3_S3_PfS4_ii,@"STO_CUDA_ENTRY STV_DEFAULT"
_Z14project_kernelPK13RadarPointRawiPKfS3_S3_PfS4_ii:
.text._Z14project_kernelPK13RadarPointRawiPKfS3_S3_PfS4_ii:
[----:B------:R-:W-:Y:S01]  /*0000*/  LDC R1, c[0x0][0x37c] ;  /* 0x0000df00ff017b82 */ /* 0x000fe20000000800 */
[----:B------:R-:W0:Y:S07]  /*0010*/  S2R R0, SR_TID.X ;  /* 0x0000000000007919 */ /* 0x000e2e0000002100 */
[----:B------:R-:W0:Y:S01]  /*0020*/  S2UR UR4, SR_CTAID.X ;  /* 0x00000000000479c3 */ /* 0x000e220000002500 */
[----:B------:R-:W1:Y:S07]  /*0030*/  LDCU UR5, c[0x0][0x388] ;  /* 0x00007100ff0577ac */ /* 0x000e6e0008000800 */
[----:B------:R-:W0:Y:S02]  /*0040*/  LDC R3, c[0x0][0x360] ;  /* 0x0000d800ff037b82 */ /* 0x000e240000000800 */
[----:B0-----:R-:W-:-:S05]  /*0050*/  IMAD R3, R3, UR4, R0 ;  /* 0x0000000403037c24 */ /* 0x001fca000f8e0200 */
[----:B-1----:R-:W-:-:S13]  /*0060*/  ISETP.GE.AND P0, PT, R3, UR5, PT ;  /* 0x0000000503007c0c */ /* 0x002fda000bf06270 */
[----:B------:R-:W-:Y:S05]  /*0070*/  @P0 EXIT ;  /* 0x000000000000094d */ /* 0x000fea0003800000 */
[----:B------:R-:W0:Y:S01]  /*0080*/  LDC.64 R4, c[0x0][0x380] ;  /* 0x0000e000ff047b82 */ /* 0x000e220000000a00 */
[----:B------:R-:W1:Y:S07]  /*0090*/  LDCU.64 UR4, c[0x0][0x358] ;  /* 0x00006b00ff0477ac */ /* 0x000e6e0008000a00 */
[----:B------:R-:W2:Y:S08]  /*00a0*/  LDC.64 R8, c[0x0][0x398] ;  /* 0x0000e600ff087b82 */ /* 0x000eb00000000a00 */
[----:B------:R-:W3:Y:S01]  /*00b0*/  LDC.64 R6, c[0x0][0x3a0] ;  /* 0x0000e800ff067b82 */ /* 0x000ee20000000a00 */
[----:B0-----:R-:W-:-:S05]  /*00c0*/  IMAD.WIDE R4, R3, 0x14, R4 ;  /* 0x0000001403047825 */ /* 0x001fca00078e0204 */
[----:B-1----:R-:W4:Y:S04]  /*00d0*/  LDG.E.CONSTANT R0, desc[UR4][R4.64+0x4] ;  /* 0x0000040404007981 */ /* 0x002f28000c1e9900 */
[----:B--2---:R-:W4:Y:S04]  /*00e0*/  LDG.E.CONSTANT R3, desc[UR4][R8.64+0x1c] ;  /* 0x00001c0408037981 */ /* 0x004f28000c1e9900 */
[----:B------:R-:W2:Y:S04]  /*00f0*/  LDG.E.CONSTANT R2, desc[UR4][R8.64+0x18] ;  /* 0x0000180408027981 */ /* 0x000ea8000c1e9900 */
[----:B------:R-:W2:Y:S04]  /*0100*/  LDG.E.CONSTANT R11, desc[UR4][R4.64] ;  /* 0x00000004040b7981 */ /* 0x000ea8000c1e9900 */
[----:B------:R-:W2:Y:S04]  /*0110*/  LDG.E.CONSTANT R13, desc[UR4][R8.64+0x20] ;  /* 0x00002004080d7981 */ /* 0x000ea8000c1e9900 */
[----:B------:R-:W2:Y:S04]  /*0120*/  LDG.E.CONSTANT R10, desc[UR4][R4.64+0x8] ;  /* 0x00000804040a7981 */ /* 0x000ea8000c1e9900 */
[----:B---3--:R-:W3:Y:S04]  /*0130*/  LDG.E.CONSTANT R14, desc[UR4][R6.64+0x8] ;  /* 0x00000804060e7981 */ /* 0x008ee8000c1e9900 */
[----:B------:R0:W5:Y:S04]  /*0140*/  LDG.E.CONSTANT R17, desc[UR4][R8.64+0x4] ;  /* 0x0000040408117981 */ /* 0x000168000c1e9900 */
[----:B------:R0:W5:Y:S04]  /*0150*/  LDG.E.CONSTANT R16, desc[UR4][R8.64] ;  /* 0x0000000408107981 */ /* 0x000168000c1e9900 */
[----:B------:R0:W5:Y:S04]  /*0160*/  LDG.E.CONSTANT R15, desc[UR4][R8.64+0x10] ;  /* 0x00001004080f7981 */ /* 0x000168000c1e9900 */
[----:B------:R0:W5:Y:S04]  /*0170*/  LDG.E.CONSTANT R18, desc[UR4][R8.64+0x8] ;  /* 0x0000080408127981 */ /* 0x000168000c1e9900 */
[----:B------:R0:W5:Y:S01]  /*0180*/  LDG.E.CONSTANT R20, desc[UR4][R6.64] ;  /* 0x0000000406147981 */ /* 0x000162000c1e9900 */
[----:B----4-:R-:W-:-:S04]  /*0190*/  FMUL R12, R0, R3 ;  /* 0x00000003000c7220 */ /* 0x010fc80000400000 */
[----:B--2---:R-:W-:Y:S02]  /*01a0*/  FFMA R3, R11, R2, R12 ;  /* 0x000000020b037223 */ /* 0x004fe4000000000c */
[----:B------:R0:W5:Y:S02]  /*01b0*/  LDG.E.CONSTANT R12, desc[UR4][R8.64+0xc] ;  /* 0x00000c04080c7981 */ /* 0x000164000c1e9900 */
[----:B------:R-:W-:Y:S02]  /*01c0*/  FFMA R3, R10, R13, R3 ;  /* 0x0000000d0a037223 */ /* 0x000fe40000000003 */
[----:B------:R0:W5:Y:S02]  /*01d0*/  LDG.E.CONSTANT R13, desc[UR4][R8.64+0x14] ;  /* 0x00001404080d7981 */ /* 0x000164000c1e9900 */
[----:B---3--:R-:W-:Y:S02]  /*01e0*/  FADD R3, R3, R14 ;  /* 0x0000000e03037221 */ /* 0x008fe40000000000 */
[----:B------:R0:W5:Y:S03]  /*01f0*/  LDG.E.CONSTANT R14, desc[UR4][R6.64+0x4] ;  /* 0x00000404060e7981 */ /* 0x000166000c1e9900 */
[----:B------:R-:W-:-:S13]  /*0200*/  FSETP.GTU.AND P0, PT, R3, 0.10000000149011611938, PT ;  /* 0x3dcccccd0300780b */ /* 0x000fda0003f0c000 */
[----:B0-----:R-:W-:Y:S05]  /*0210*/  @!P0 EXIT ;  /* 0x000000000000894d */ /* 0x001fea0003800000 */
[----:B------:R-:W0:Y:S01]  /*0220*/  LDC.64 R6, c[0x0][0x390] ;  /* 0x0000e400ff067b82 */ /* 0x000e220000000a00 */
[----:B------:R1:W5:Y:S04]  /*0230*/  LDG.E.CONSTANT R2, desc[UR4][R4.64+0xc] ;  /* 0x00000c0404027981 */ /* 0x000368000c1e9900 */
[----:B0-----:R-:W2:Y:S04]  /*0240*/  LDG.E.CONSTANT R24, desc[UR4][R6.64+0x8] ;  /* 0x0000080406187981 */ /* 0x001ea8000c1e9900 */
[----:B------:R-:W3:Y:S01]  /*0250*/  LDG.E.CONSTANT R22, desc[UR4][R6.64] ;  /* 0x0000000406167981 */ /* 0x000ee2000c1e9900 */
[----:B-----5:R-:W-:Y:S01]  /*0260*/  FMUL R8, R0, R17 ;  /* 0x0000001100087220 */ /* 0x020fe20000400000 */
[----:B------:R-:W0:Y:S03]  /*0270*/  MUFU.RCP R26, R3 ;  /* 0x00000003001a7308 */ /* 0x000e260000001000 */
[----:B------:R-:W-:-:S04]  /*0280*/  FFMA R9, R11, R16, R8 ;  /* 0x000000100b097223 */ /* 0x000fc80000000008 */
[----:B------:R-:W-:Y:S01]  /*0290*/  FFMA R9, R10, R18, R9 ;  /* 0x000000120a097223 */ /* 0x000fe20000000009 */
[----:B------:R-:W-:-:S03]  /*02a0*/  FMUL R8, R0, R15 ;  /* 0x0000000f00087220 */ /* 0x000fc60000400000 */
[----:B------:R-:W-:Y:S01]  /*02b0*/  FADD R9, R9, R20 ;  /* 0x0000001409097221 */ /* 0x000fe20000000000 */
[----:B0-----:R-:W-:-:S04]  /*02c0*/  FFMA R17, -R3, R26, 1 ;  /* 0x3f80000003117423 */ /* 0x001fc8000000011a */
[----:B------:R-:W-:Y:S01]  /*02d0*/  FFMA R17, R26, R17, R26 ;  /* 0x000000111a117223 */ /* 0x000fe2000000001a */
[----:B------:R-:W-:Y:S01]  /*02e0*/  FFMA R11, R11, R12, R8 ;  /* 0x0000000c0b0b7223 */ /* 0x000fe20000000008 */
[----:B------:R-:W-:Y:S03]  /*02f0*/  BSSY.RECONVERGENT B0, `(.L_x_0) ;  /* 0x000000d000007945 */ /* 0x000fe60003800200 */
[----:B------:R-:W-:-:S04]  /*0300*/  FFMA R11, R10, R13, R11 ;  /* 0x0000000d0a0b7223 */ /* 0x000fc8000000000b */
[----:B------:R-:W-:Y:S01]  /*0310*/  FADD R14, R11, R14 ;  /* 0x0000000e0b0e7221 */ /* 0x000fe20000000000 */
[----:B--2---:R-:W-:-:S04]  /*0320*/  FMUL R24, R3, R24 ;  /* 0x0000001803187220 */ /* 0x004fc80000400000 */
[----:B---3--:R-:W-:-:S04]  /*0330*/  FFMA R0, R9, R22, R24 ;  /* 0x0000001609007223 */ /* 0x008fc80000000018 */
[----:B------:R-:W0:Y:S01]  /*0340*/  FCHK P0, R0, R3 ;  /* 0x0000000300007302 */ /* 0x000e220000000000 */
[----:B-1----:R-:W-:-:S04]  /*0350*/  FFMA R4, R0, R17, RZ ;  /* 0x0000001100047223 */ /* 0x002fc800000000ff */
[----:B------:R-:W-:-:S04]  /*0360*/  FFMA R5, -R3, R4, R0 ;  /* 0x0000000403057223 */ /* 0x000fc80000000100 */
[----:B------:R-:W-:Y:S01]  /*0370*/  FFMA R5, R17, R5, R4 ;  /* 0x0000000511057223 */ /* 0x000fe20000000004 */
[----:B0-----:R-:W-:Y:S06]  /*0380*/  @!P0 BRA `(.L_x_1) ;  /* 0x00000000000c8947 */ /* 0x001fec0003800000 */
[----:B------:R-:W-:-:S07]  /*0390*/  MOV R4, 0x3b0 ;  /* 0x000003b000047802 */ /* 0x000fce0000000f00 */
[----:B------:R-:W-:Y:S05]  /*03a0*/  CALL.REL.NOINC `($__internal_0_$__cuda_sm3x_div_rn_noftz_f32_slowpath) ;  /* 0x0000000c00207944 */ /* 0x000fea0003c00000 */
[----:B------:R-:W-:-:S07]  /*03b0*/  IMAD.MOV.U32 R5, RZ, RZ, R0 ;  /* 0x000000ffff057224 */ /* 0x000fce00078e0000 */
.L_x_1:
[----:B------:R-:W-:Y:S05]  /*03c0*/  BSYNC.RECONVERGENT B0 ;  /* 0x0000000000007941 */ /* 0x000fea0003800200 */
.L_x_0:
[----:B------:R-:W0:Y:S02]  /*03d0*/  LDC.64 R6, c[0x0][0x390] ;  /* 0x0000e400ff067b82 */ /* 0x000e240000000a00 */
[----:B0-----:R-:W2:Y:S04]  /*03e0*/  LDG.E.CONSTANT R0, desc[UR4][R6.64+0x14] ;  /* 0x0000140406007981 */ /* 0x001ea8000c1e9900 */
[----:B------:R-:W3:Y:S01]  /*03f0*/  LDG.E.CONSTANT R9, desc[UR4][R6.64+0x10] ;  /* 0x0000100406097981 */ /* 0x000ee2000c1e9900 */
[----:B------:R-:W0:Y:S01]  /*0400*/  MUFU.RCP R4, R3 ;  /* 0x0000000300047308 */ /* 0x000e220000001000 */
[----:B------:R-:W-:Y:S01]  /*0410*/  BSSY.RECONVERGENT B0, `(.L_x_2) ;  /* 0x000000d000007945 */ /* 0x000fe20003800200 */
[C---:B0-----:R-:W-:Y:S01]  /*0420*/  FFMA R13, -R3.reuse, R4, 1 ;  /* 0x3f800000030d7423 */ /* 0x041fe20000000104 */
[----:B--2---:R-:W-:-:S03]  /*0430*/  FMUL R11, R3, R0 ;  /* 0x00000000030b7220 */ /* 0x004fc60000400000 */
[----:B------:R-:W-:Y:S01]  /*0440*/  FFMA R0, R4, R13, R4 ;  /* 0x0000000d04007223 */ /* 0x000fe20000000004 */
[----:B---3--:R-:W-:-:S04]  /*0450*/  FFMA R14, R14, R9, R11 ;  /* 0x000000090e0e7223 */ /* 0x008fc8000000000b */
[----:B------:R-:W0:Y:S01]  /*0460*/  FCHK P0, R14, R3 ;  /* 0x000000030e007302 */ /* 0x000e220000000000 */
[----:B------:R-:W-:-:S04]  /*0470*/  FFMA R9, R0, R14, RZ ;  /* 0x0000000e00097223 */ /* 0x000fc800000000ff */
[----:B------:R-:W-:-:S04]  /*0480*/  FFMA R4, -R3, R9, R14 ;  /* 0x0000000903047223 */ /* 0x000fc8000000010e */
[----:B------:R-:W-:Y:S01]  /*0490*/  FFMA R0, R0, R4, R9 ;  /* 0x0000000400007223 */ /* 0x000fe20000000009 */
[----:B0-----:R-:W-:Y:S06]  /*04a0*/  @!P0 BRA `(.L_x_3) ;  /* 0x00000000000c8947 */ /* 0x001fec0003800000 */
[----:B------:R-:W-:Y:S01]  /*04b0*/  IMAD.MOV.U32 R0, RZ, RZ, R14 ;  /* 0x000000ffff007224 */ /* 0x000fe200078e000e */
[----:B------:R-:W-:-:S07]  /*04c0*/  MOV R4, 0x4e0 ;  /* 0x000004e000047802 */ /* 0x000fce0000000f00 */
[----:B------:R-:W-:Y:S05]  /*04d0*/  CALL.REL.NOINC `($__internal_0_$__cuda_sm3x_div_rn_noftz_f32_slowpath) ;  /* 0x0000000800d47944 */ /* 0x000fea0003c00000 */
.L_x_3:
[----:B------:R-:W-:Y:S05]  /*04e0*/  BSYNC.RECONVERGENT B0 ;  /* 0x0000000000007941 */ /* 0x000fea0003800200 */
.L_x_2:
[----:B------:R-:W-:Y:S01]  /*04f0*/  FADD R4, R0, 0.5 ;  /* 0x3f00000000047421 */ /* 0x000fe20000000000 */
[----:B------:R-:W-:Y:S01]  /*0500*/  FADD R0, R5, 0.5 ;  /* 0x3f00000005007421 */ /* 0x000fe20000000000 */
[----:B------:R-:W0:Y:S04]  /*0510*/  LDCU.128 UR8, c[0x0][0x3b0] ;  /* 0x00007600ff0877ac */ /* 0x000e280008000c00 */
[----:B------:R-:W1:Y:S01]  /*0520*/  F2I.TRUNC.NTZ R4, R4 ;  /* 0x0000000400047305 */ /* 0x000e62000020f100 */
[----:B------:R-:W2:Y:S07]  /*0530*/  LDCU.64 UR6, c[0x0][0x3a8] ;  /* 0x00007500ff0677ac */ /* 0x000eae0008000a00 */
[----:B------:R-:W3:Y:S01]  /*0540*/  F2I.TRUNC.NTZ R0, R0 ;  /* 0x0000000000007305 */ /* 0x000ee2000020f100 */
[----:B-1----:R-:W-:-:S04]  /*0550*/  VIADD R5, R4, 0xfffffffe ;  /* 0xfffffffe04057836 */ /* 0x002fc80000000000 */
[C---:B0-----:R-:W-:Y:S01]  /*0560*/  IMAD R17, R5.reuse, UR10, RZ ;  /* 0x0000000a05117c24 */ /* 0x041fe2000f8e02ff */
[----:B------:R-:W-:Y:S02]  /*0570*/  ISETP.GE.AND P5, PT, R5, UR11, PT ;  /* 0x0000000b05007c0c */ /* 0x000fe4000bfa6270 */
[C---:B---3--:R-:W-:Y:S01]  /*0580*/  ISETP.GE.AND P2, PT, R0.reuse, UR10, PT ;  /* 0x0000000a00007c0c */ /* 0x048fe2000bf46270 */
[----:B------:R-:W-:Y:S01]  /*0590*/  VIADD R6, R0, 0xfffffffe ;  /* 0xfffffffe00067836 */ /* 0x000fe20000000000 */
[----:B------:R-:W-:Y:S01]  /*05a0*/  ISETP.GT.AND P5, PT, R4, 0x1, !P5 ;  /* 0x000000010400780c */ /* 0x000fe20006fa4270 */
[C---:B------:R-:W-:Y:S01]  /*05b0*/  VIADD R14, R0.reuse, 0x1 ;  /* 0x00000001000e7836 */ /* 0x040fe20000000000 */
[C---:B------:R-:W-:Y:S02]  /*05c0*/  ISETP.GT.AND P2, PT, R0.reuse, -0x1, !P2 ;  /* 0xffffffff0000780c */ /* 0x040fe40005744270 */
[----:B------:R-:W-:Y:S02]  /*05d0*/  IADD3 R9, P1, PT, R0, R17, RZ ;  /* 0x0000001100097210 */ /* 0x000fe40007f3e0ff */
[----:B------:R-:W-:-:S02]  /*05e0*/  PLOP3.LUT P6, PT, P2, P5, PT, 0x80, 0x8 ;  /* 0x000000000008781c */ /* 0x000fc400017cb070 */
[----:B------:R-:W-:Y:S01]  /*05f0*/  SHF.R.S32.HI R5, RZ, 0x1f, R0 ;  /* 0x0000001fff057819 */ /* 0x000fe20000011400 */
[----:B------:R-:W-:Y:S01]  /*0600*/  IMAD.SHL.U32 R8, R9, 0x4, RZ ;  /* 0x0000000409087824 */ /* 0x000fe200078e00ff */
[----:B------:R-:W-:Y:S02]  /*0610*/  ISETP.GE.AND P0, PT, R6, UR10, PT ;  /* 0x0000000a06007c0c */ /* 0x000fe4000bf06270 */
[----:B------:R-:W-:Y:S02]  /*0620*/  LEA.HI.X.SX32 R10, R17, R5, 0x1, P1 ;  /* 0x00000005110a7211 */ /* 0x000fe400008f0eff */
[----:B------:R-:W-:Y:S02]  /*0630*/  ISETP.GT.AND P0, PT, R0, 0x1, !P0 ;  /* 0x000000010000780c */ /* 0x000fe40004704270 */
[----:B------:R-:W-:Y:S02]  /*0640*/  SHF.L.U64.HI R9, R9, 0x2, R10 ;  /* 0x0000000209097819 */ /* 0x000fe4000001020a */
[----:B------:R-:W-:Y:S01]  /*0650*/  IADD3 R10, P3, PT, R8, UR8, RZ ;  /* 0x00000008080a7c10 */ /* 0x000fe2000ff7e0ff */
[----:B------:R-:W0:Y:S01]  /*0660*/  @P6 LDC.64 R12, c[0x0][0x3a8] ;  /* 0x0000ea00ff0c6b82 */ /* 0x000e220000000a00 */
[C---:B------:R-:W-:Y:S01]  /*0670*/  ISETP.GT.AND P4, PT, R0.reuse, UR10, PT ;  /* 0x0000000a00007c0c */ /* 0x040fe2000bf84270 */
[----:B------:R-:W-:Y:S01]  /*0680*/  @P6 IMAD.IADD R15, R0, 0x1, R17 ;  /* 0x00000001000f6824 */ /* 0x000fe200078e0211 */
[----:B------:R-:W-:-:S02]  /*0690*/  IADD3.X R11, PT, PT, R9, UR9, RZ, P3, !PT ;  /* 0x00000009090b7c10 */ /* 0x000fc40009ffe4ff */
[----:B------:R-:W-:Y:S02]  /*06a0*/  PLOP3.LUT P1, PT, P0, P5, PT, 0x80, 0x8 ;  /* 0x000000000008781c */ /* 0x000fe4000072b070 */
[----:B--2---:R-:W-:Y:S01]  /*06b0*/  IADD3 R8, P3, PT, R8, UR6, RZ ;  /* 0x0000000608087c10 */ /* 0x004fe2000ff7e0ff */
[----:B------:R-:W1:Y:S01]  /*06c0*/  @P6 LDC.64 R6, c[0x0][0x3b0] ;  /* 0x0000ec00ff066b82 */ /* 0x000e620000000a00 */
[----:B------:R-:W-:Y:S02]  /*06d0*/  ISETP.GT.AND P4, PT, R0, RZ, !P4 ;  /* 0x000000ff0000720c */ /* 0x000fe40006784270 */
[----:B------:R-:W-:Y:S02]  /*06e0*/  IADD3.X R9, PT, PT, R9, UR7, RZ, P3, !PT ;  /* 0x0000000709097c10 */ /* 0x000fe40009ffe4ff */
[----:B------:R-:W-:-:S05]  /*06f0*/  PLOP3.LUT P3, PT, P4, P5, PT, 0x80, 0x8 ;  /* 0x000000000008781c */ /* 0x000fca000276b070 */
[----:B------:R-:W-:Y:S04]  /*0700*/  @P1 STG.E desc[UR4][R8.64+-0x8], R3 ;  /* 0xfffff80308001986 */ /* 0x000fe8000c101904 */
[----:B------:R-:W-:Y:S01]  /*0710*/  @P1 STG.E desc[UR4][R10.64+-0x8], R2 ;  /* 0xfffff8020a001986 */ /* 0x000fe2000c101904 */
[----:B------:R-:W-:Y:S01]  /*0720*/  ISETP.GE.AND P1, PT, R14, UR10, PT ;  /* 0x0000000a0e007c0c */ /* 0x000fe2000bf26270 */
[----:B0-----:R-:W-:Y:S02]  /*0730*/  @P6 IMAD.WIDE R12, R15, 0x4, R12 ;  /* 0x000000040f0c6825 */ /* 0x001fe400078e020c */
[----:B------:R-:W-:Y:S01]  /*0740*/  @P3 STG.E desc[UR4][R8.64+-0x4], R3 ;  /* 0xfffffc0308003986 */ /* 0x000fe2000c101904 */
[C---:B------:R-:W-:Y:S01]  /*0750*/  ISETP.GT.AND P1, PT, R0.reuse, -0x2, !P1 ;  /* 0xfffffffe0000780c */ /* 0x040fe20004f24270 */
[----:B------:R-:W-:-:S02]  /*0760*/  VIADD R14, R0, 0x2 ;  /* 0x00000002000e7836 */ /* 0x000fc40000000000 */
[----:B------:R-:W-:Y:S01]  /*0770*/  @P3 STG.E desc[UR4][R10.64+-0x4], R2 ;  /* 0xfffffc020a003986 */ /* 0x000fe2000c101904 */
[----:B-1----:R-:W-:Y:S02]  /*0780*/  @P6 IMAD.WIDE R6, R15, 0x4, R6 ;  /* 0x000000040f066825 */ /* 0x002fe400078e0206 */
[----:B------:R-:W-:Y:S01]  /*0790*/  ISETP.GE.AND P3, PT, R14, UR10, PT ;  /* 0x0000000a0e007c0c */ /* 0x000fe2000bf66270 */
[----:B------:R-:W-:Y:S01]  /*07a0*/  @P6 STG.E desc[UR4][R12.64], R3 ;  /* 0x000000030c006986 */ /* 0x000fe2000c101904 */
[----:B------:R-:W-:Y:S02]  /*07b0*/  VIADD R15, R17, UR10 ;  /* 0x0000000a110f7c36 */ /* 0x000fe40008000000 */
[C---:B------:R-:W-:Y:S01]  /*07c0*/  ISETP.GT.AND P3, PT, R0.reuse, -0x3, !P3 ;  /* 0xfffffffd0000780c */ /* 0x040fe20005f64270 */
[----:B------:R0:W-:Y:S02]  /*07d0*/  @P6 STG.E desc[UR4][R6.64], R2 ;  /* 0x0000000206006986 */ /* 0x0001e4000c101904 */
[----:B------:R-:W-:-:S04]  /*07e0*/  IADD3 R16, P6, PT, R0, R15, RZ ;  /* 0x0000000f00107210 */ /* 0x000fc80007fde0ff */
[----:B------:R-:W-:Y:S01]  /*07f0*/  LEA.HI.X.SX32 R17, R15, R5, 0x1, P6 ;  /* 0x000000050f117211 */ /* 0x000fe200030f0eff */
[C---:B------:R-:W-:Y:S01]  /*0800*/  IMAD.SHL.U32 R14, R16.reuse, 0x4, RZ ;  /* 0x00000004100e7824 */ /* 0x040fe200078e00ff */
[----:B------:R-:W-:Y:S02]  /*0810*/  PLOP3.LUT P6, PT, P1, P5, PT, 0x80, 0x8 ;  /* 0x000000000008781c */ /* 0x000fe40000fcb070 */
[----:B------:R-:W-:Y:S02]  /*0820*/  PLOP3.LUT P5, PT, P3, P5, PT, 0x80, 0x8 ;  /* 0x000000000008781c */ /* 0x000fe40001fab070 */
[----:B------:R-:W-:-:S09]  /*0830*/  SHF.L.U64.HI R16, R16, 0x2, R17 ;  /* 0x0000000210107819 */ /* 0x000fd20000010211 */
[----:B------:R-:W-:Y:S04]  /*0840*/  @P6 STG.E desc[UR4][R8.64+0x4], R3 ;  /* 0x0000040308006986 */ /* 0x000fe8000c101904 */
[----:B------:R-:W-:Y:S01]  /*0850*/  @P6 STG.E desc[UR4][R10.64+0x4], R2 ;  /* 0x000004020a006986 */ /* 0x000fe2000c101904 */
[----:B0-----:R-:W-:-:S03]  /*0860*/  IADD3 R6, P6, PT, R14, UR8, RZ ;  /* 0x000000080e067c10 */ /* 0x001fc6000ffde0ff */
[----:B------:R-:W-:Y:S01]  /*0870*/  @P5 STG.E desc[UR4][R8.64+0x8], R3 ;  /* 0x0000080308005986 */ /* 0x000fe2000c101904 */
[----:B------:R-:W-:Y:S02]  /*0880*/  IADD3.X R7, PT, PT, R16, UR9, RZ, P6, !PT ;  /* 0x0000000910077c10 */ /* 0x000fe4000b7fe4ff */
[----:B------:R-:W-:Y:S01]  /*0890*/  IADD3 R12, P6, PT, R14, UR6, RZ ;  /* 0x000000060e0c7c10 */ /* 0x000fe2000ffde0ff */
[----:B------:R0:W-:Y:S01]  /*08a0*/  @P5 STG.E desc[UR4][R10.64+0x8], R2 ;  /* 0x000008020a005986 */ /* 0x0001e2000c101904 */
[----:B------:R-:W-:Y:S02]  /*08b0*/  ISETP.GT.AND P5, PT, R4, UR11, PT ;  /* 0x0000000b04007c0c */ /* 0x000fe4000bfa4270 */
[----:B------:R-:W-:Y:S02]  /*08c0*/  IADD3.X R13, PT, PT, R16, UR7, RZ, P6, !PT ;  /* 0x00000007100d7c10 */ /* 0x000fe4000b7fe4ff */
[----:B------:R-:W-:-:S04]  /*08d0*/  ISETP.GT.AND P5, PT, R4, RZ, !P5 ;  /* 0x000000ff0400720c */ /* 0x000fc80006fa4270 */
[----:B------:R-:W-:-:S13]  /*08e0*/  PLOP3.LUT P6, PT, P0, P5, PT, 0x80, 0x8 ;  /* 0x000000000008781c */ /* 0x000fda00007cb070 */
[----:B------:R-:W-:Y:S04]  /*08f0*/  @P6 STG.E desc[UR4][R12.64+-0x8], R3 ;  /* 0xfffff8030c006986 */ /* 0x000fe8000c101904 */
[----:B------:R-:W-:Y:S01]  /*0900*/  @P6 STG.E desc[UR4][R6.64+-0x8], R2 ;  /* 0xfffff80206006986 */ /* 0x000fe2000c101904 */
[----:B------:R-:W-:-:S13]  /*0910*/  PLOP3.LUT P6, PT, P4, P5, PT, 0x80, 0x8 ;  /* 0x000000000008781c */ /* 0x000fda00027cb070 */
[----:B------:R-:W-:Y:S04]  /*0920*/  @P6 STG.E desc[UR4][R12.64+-0x4], R3 ;  /* 0xfffffc030c006986 */ /* 0x000fe8000c101904 */
[----:B------:R-:W-:Y:S01]  /*0930*/  @P6 STG.E desc[UR4][R6.64+-0x4], R2 ;  /* 0xfffffc0206006986 */ /* 0x000fe2000c101904 */
[----:B------:R-:W-:-:S13]  /*0940*/  PLOP3.LUT P6, PT, P2, P5, PT, 0x80, 0x8 ;  /* 0x000000000008781c */ /* 0x000fda00017cb070 */
[----:B0-----:R-:W0:Y:S01]  /*0950*/  @P6 LDC.64 R10, c[0x0][0x3a8] ;  /* 0x0000ea00ff0a6b82 */ /* 0x001e220000000a00 */
[----:B------:R-:W-:Y:S02]  /*0960*/  @P6 IMAD.IADD R9, R0, 0x1, R15 ;  /* 0x0000000100096824 */ /* 0x000fe400078e020f */
[----:B------:R-:W-:-:S05]  /*0970*/  VIADD R15, R15, UR10 ;  /* 0x0000000a0f0f7c36 */ /* 0x000fca0008000000 */
[----:B------:R-:W1:Y:S01]  /*0980*/  @P6 LDC.64 R16, c[0x0][0x3b0] ;  /* 0x0000ec00ff106b82 */ /* 0x000e620000000a00 */
[----:B0-----:R-:W-:-:S05]  /*0990*/  @P6 IMAD.WIDE R10, R9, 0x4, R10 ;  /* 0x00000004090a6825 */ /* 0x001fca00078e020a */
[----:B------:R0:W-:Y:S01]  /*09a0*/  @P6 STG.E desc[UR4][R10.64], R3 ;  /* 0x000000030a006986 */ /* 0x0001e2000c101904 */
[----:B-1----:R-:W-:-:S05]  /*09b0*/  @P6 IMAD.WIDE R16, R9, 0x4, R16 ;  /* 0x0000000409106825 */ /* 0x002fca00078e0210 */
[----:B------:R-:W-:Y:S01]  /*09c0*/  @P6 STG.E desc[UR4][R16.64], R2 ;  /* 0x0000000210006986 */ /* 0x000fe2000c101904 */
        /* <DEDUP_REMOVED lines=8> */
[----:B------:R-:W-:-:S03]  /*0a50*/  IADD3 R8, P6, PT, R14, UR8, RZ ;  /* 0x000000080e087c10 */ /* 0x000fc6000ffde0ff */
[----:B------:R-:W-:Y:S01]  /*0a60*/  @P5 STG.E desc[UR4][R12.64+0x8], R3 ;  /* 0x000008030c005986 */ /* 0x000fe2000c101904 */
[----:B------:R-:W-:Y:S02]  /*0a70*/  IADD3.X R9, PT, PT, R18, UR9, RZ, P6, !PT ;  /* 0x0000000912097c10 */ /* 0x000fe4000b7fe4ff */
[----:B0-----:R-:W-:Y:S01]  /*0a80*/  IADD3 R10, P6, PT, R14, UR6, RZ ;  /* 0x000000060e0a7c10 */ /* 0x001fe2000ffde0ff */
[----:B------:R0:W-:Y:S01]  /*0a90*/  @P5 STG.E desc[UR4][R6.64+0x8], R2 ;  /* 0x0000080206005986 */ /* 0x0001e2000c101904 */
[C---:B------:R-:W-:Y:S01]  /*0aa0*/  ISETP.GE.AND P5, PT, R4.reuse, UR11, PT ;  /* 0x0000000b04007c0c */ /* 0x040fe2000bfa6270 */
[----:B------:R-:W-:Y:S01]  /*0ab0*/  VIADD R14, R4, 0x1 ;  /* 0x00000001040e7836 */ /* 0x000fe20000000000 */
[----:B------:R-:W-:Y:S02]  /*0ac0*/  IADD3.X R11, PT, PT, R18, UR7, RZ, P6, !PT ;  /* 0x00000007120b7c10 */ /* 0x000fe4000b7fe4ff */
[----:B------:R-:W-:-:S04]  /*0ad0*/  ISETP.GT.AND P5, PT, R4, -0x1, !P5 ;  /* 0xffffffff0400780c */ /* 0x000fc80006fa4270 */
        /* <DEDUP_REMOVED lines=14> */
[----:B------:R1:W-:Y:S01]  /*0bc0*/  @P6 STG.E desc[UR4][R12.64], R2 ;  /* 0x000000020c006986 */ /* 0x0003e2000c101904 */
[----:B------:R-:W-:-:S04]  /*0bd0*/  IADD3 R16, P6, PT, R0, R15, RZ ;  /* 0x0000000f00107210 */ /* 0x000fc80007fde0ff */
[----:B------:R-:W-:Y:S02]  /*0be0*/  LEA.HI.X.SX32 R17, R15, R5, 0x1, P6 ;  /* 0x000000050f117211 */ /* 0x000fe400030f0eff */
[----:B------:R-:W-:Y:S02]  /*0bf0*/  PLOP3.LUT P6, PT, P1, P5, PT, 0x80, 0x8 ;  /* 0x000000000008781c */ /* 0x000fe40000fcb070 */
[----:B------:R-:W-:Y:S02]  /*0c00*/  PLOP3.LUT P5, PT, P3, P5, PT, 0x80, 0x8 ;  /* 0x000000000008781c */ /* 0x000fe40001fab070 */
[C---:B------:R-:W-:Y:S01]  /*0c10*/  SHF.L.U64.HI R17, R16.reuse, 0x2, R17 ;  /* 0x0000000210117819 */ /* 0x040fe20000010211 */
[----:B------:R-:W-:-:S08]  /*0c20*/  IMAD.SHL.U32 R16, R16, 0x4, RZ ;  /* 0x0000000410107824 */ /* 0x000fd000078e00ff */
[----:B------:R-:W-:Y:S04]  /*0c30*/  @P6 STG.E desc[UR4][R10.64+0x4], R3 ;  /* 0x000004030a006986 */ /* 0x000fe8000c101904 */
[----:B------:R-:W-:Y:S01]  /*0c40*/  @P6 STG.E desc[UR4][R8.64+0x4], R2 ;  /* 0x0000040208006986 */ /* 0x000fe2000c101904 */
[----:B0-----:R-:W-:-:S03]  /*0c50*/  IADD3 R6, P6, PT, R16, UR8, RZ ;  /* 0x0000000810067c10 */ /* 0x001fc6000ffde0ff */
[----:B------:R-:W-:Y:S01]  /*0c60*/  @P5 STG.E desc[UR4][R10.64+0x8], R3 ;  /* 0x000008030a005986 */ /* 0x000fe2000c101904 */
[C---:B------:R-:W-:Y:S02]  /*0c70*/  IADD3.X R7, PT, PT, R17.reuse, UR9, RZ, P6, !PT ;  /* 0x0000000911077c10 */ /* 0x040fe4000b7fe4ff */
[----:B-1----:R-:W-:Y:S01]  /*0c80*/  IADD3 R12, P6, PT, R16, UR6, RZ ;  /* 0x00000006100c7c10 */ /* 0x002fe2000ffde0ff */
[----:B------:R0:W-:Y:S01]  /*0c90*/  @P5 STG.E desc[UR4][R8.64+0x8], R2 ;  /* 0x0000080208005986 */ /* 0x0001e2000c101904 */
[----:B------:R-:W-:Y:S01]  /*0ca0*/  ISETP.GE.AND P5, PT, R14, UR11, PT ;  /* 0x0000000b0e007c0c */ /* 0x000fe2000bfa6270 */
[C---:B------:R-:W-:Y:S01]  /*0cb0*/  VIADD R14, R4.reuse, 0x2 ;  /* 0x00000002040e7836 */ /* 0x040fe20000000000 */
        /* <DEDUP_REMOVED lines=10> */
[----:B------:R-:W-:-:S07]  /*0d60*/  @P6 IMAD.IADD R17, R0, 0x1, R15 ;  /* 0x0000000100116824 */ /* 0x000fce00078e020f */
[----:B------:R-:W1:Y:S01]  /*0d70*/  @P6 LDC.64 R10, c[0x0][0x3b0] ;  /* 0x0000ec00ff0a6b82 */ /* 0x000e620000000a00 */
[----:B0-----:R-:W-:-:S05]  /*0d80*/  @P6 IMAD.WIDE R8, R17, 0x4, R8 ;  /* 0x0000000411086825 */ /* 0x001fca00078e0208 */
[----:B------:R-:W-:Y:S01]  /*0d90*/  @P6 STG.E desc[UR4][R8.64], R3 ;  /* 0x0000000308006986 */ /* 0x000fe2000c101904 */
[----:B-1----:R-:W-:-:S04]  /*0da0*/  @P6 IMAD.WIDE R10, R17, 0x4, R10 ;  /* 0x00000004110a6825 */ /* 0x002fc800078e020a */
[----:B------:R-:W-:Y:S01]  /*0db0*/  VIADD R17, R15, UR10 ;  /* 0x0000000a0f117c36 */ /* 0x000fe20008000000 */
[----:B------:R0:W-:Y:S01]  /*0dc0*/  @P6 STG.E desc[UR4][R10.64], R2 ;  /* 0x000000020a006986 */ /* 0x0001e2000c101904 */
[----:B------:R-:W-:Y:S02]  /*0dd0*/  PLOP3.LUT P6, PT, P1, P5, PT, 0x80, 0x8 ;  /* 0x000000000008781c */ /* 0x000fe40000fcb070 */
[----:B------:R-:W-:-:S11]  /*0de0*/  PLOP3.LUT P5, PT, P3, P5, PT, 0x80, 0x8 ;  /* 0x000000000008781c */ /* 0x000fd60001fab070 */
[----:B------:R1:W-:Y:S04]  /*0df0*/  @P6 STG.E desc[UR4][R12.64+0x4], R3 ;  /* 0x000004030c006986 */ /* 0x0003e8000c101904 */
[----:B------:R1:W-:Y:S01]  /*0e00*/  @P6 STG.E desc[UR4][R6.64+0x4], R2 ;  /* 0x0000040206006986 */ /* 0x0003e2000c101904 */
[----:B------:R-:W-:-:S03]  /*0e10*/  IADD3 R15, P6, PT, R0, R17, RZ ;  /* 0x00000011000f7210 */ /* 0x000fc60007fde0ff */
[----:B------:R1:W-:Y:S01]  /*0e20*/  @P5 STG.E desc[UR4][R12.64+0x8], R3 ;  /* 0x000008030c005986 */ /* 0x0003e2000c101904 */
[----:B------:R-:W-:Y:S02]  /*0e30*/  LEA.HI.X.SX32 R16, R17, R5, 0x1, P6 ;  /* 0x0000000511107211 */ /* 0x000fe400030f0eff */
[----:B------:R-:W-:Y:S01]  /*0e40*/  ISETP.GE.AND P6, PT, R14, UR11, PT ;  /* 0x0000000b0e007c0c */ /* 0x000fe2000bfc6270 */
[C---:B------:R-:W-:Y:S01]  /*0e50*/  IMAD.SHL.U32 R14, R15.reuse, 0x4, RZ ;  /* 0x000000040f0e7824 */ /* 0x040fe200078e00ff */
[----:B------:R1:W-:Y:S01]  /*0e60*/  @P5 STG.E desc[UR4][R6.64+0x8], R2 ;  /* 0x0000080206005986 */ /* 0x0003e2000c101904 */
[----:B------:R-:W-:Y:S02]  /*0e70*/  SHF.L.U64.HI R15, R15, 0x2, R16 ;  /* 0x000000020f0f7819 */ /* 0x000fe40000010210 */
[----:B------:R-:W-:Y:S02]  /*0e80*/  ISETP.GT.AND P6, PT, R4, -0x3, !P6 ;  /* 0xfffffffd0400780c */ /* 0x000fe400077c4270 */
[----:B0-----:R-:W-:-:S02]  /*0e90*/  IADD3 R10, P5, PT, R14, UR8, RZ ;  /* 0x000000080e0a7c10 */ /* 0x001fc4000ffbe0ff */
[----:B------:R-:W-:Y:S02]  /*0ea0*/  PLOP3.LUT P2, PT, P2, P6, PT, 0x80, 0x8 ;  /* 0x000000000008781c */ /* 0x000fe4000174d070 */
[----:B------:R-:W-:Y:S02]  /*0eb0*/  PLOP3.LUT P0, PT, P0, P6, PT, 0x80, 0x8 ;  /* 0x000000000008781c */ /* 0x000fe4000070d070 */
[----:B------:R-:W-:Y:S02]  /*0ec0*/  PLOP3.LUT P4, PT, P4, P6, PT, 0x80, 0x8 ;  /* 0x000000000008781c */ /* 0x000fe4000278d070 */
[----:B------:R-:W-:Y:S02]  /*0ed0*/  IADD3.X R11, PT, PT, R15, UR9, RZ, P5, !PT ;  /* 0x000000090f0b7c10 */ /* 0x000fe4000affe4ff */
[----:B------:R-:W-:Y:S02]  /*0ee0*/  IADD3 R14, P5, PT, R14, UR6, RZ ;  /* 0x000000060e0e7c10 */ /* 0x000fe4000ffbe0ff */
[----:B------:R-:W-:-:S02]  /*0ef0*/  PLOP3.LUT P1, PT, P1, P6, PT, 0x80, 0x8 ;  /* 0x000000000008781c */ /* 0x000fc40000f2d070 */
[----:B------:R-:W-:Y:S01]  /*0f00*/  IADD3.X R15, PT, PT, R15, UR7, RZ, P5, !PT ;  /* 0x000000070f0f7c10 */ /* 0x000fe2000affe4ff */
[----:B------:R-:W0:Y:S01]  /*0f10*/  @P2 LDC.64 R8, c[0x0][0x3a8] ;  /* 0x0000ea00ff082b82 */ /* 0x000e220000000a00 */
[----:B------:R-:W-:Y:S01]  /*0f20*/  @P2 IMAD.IADD R17, R0, 0x1, R17 ;  /* 0x0000000100112824 */ /* 0x000fe200078e0211 */
[----:B------:R-:W-:Y:S02]  /*0f30*/  PLOP3.LUT P3, PT, P3, P6, PT, 0x80, 0x8 ;  /* 0x000000000008781c */ /* 0x000fe40001f6d070 */
[----:B------:R1:W-:Y:S04]  /*0f40*/  @P0 STG.E desc[UR4][R14.64+-0x8], R3 ;  /* 0xfffff8030e000986 */ /* 0x0003e8000c101904 */
[----:B------:R-:W2:Y:S01]  /*0f50*/  @P2 LDC.64 R4, c[0x0][0x3b0] ;  /* 0x0000ec00ff042b82 */ /* 0x000ea20000000a00 */
[----:B------:R1:W-:Y:S04]  /*0f60*/  @P0 STG.E desc[UR4][R10.64+-0x8], R2 ;  /* 0xfffff8020a000986 */ /* 0x0003e8000c101904 */
[----:B------:R1:W-:Y:S04]  /*0f70*/  @P4 STG.E desc[UR4][R14.64+-0x4], R3 ;  /* 0xfffffc030e004986 */ /* 0x0003e8000c101904 */
[----:B------:R1:W-:Y:S01]  /*0f80*/  @P4 STG.E desc[UR4][R10.64+-0x4], R2 ;  /* 0xfffffc020a004986 */ /* 0x0003e2000c101904 */
[----:B0-----:R-:W-:-:S05]  /*0f90*/  @P2 IMAD.WIDE R8, R17, 0x4, R8 ;  /* 0x0000000411082825 */ /* 0x001fca00078e0208 */
[----:B------:R1:W-:Y:S01]  /*0fa0*/  @P2 STG.E desc[UR4][R8.64], R3 ;  /* 0x0000000308002986 */ /* 0x0003e2000c101904 */
[----:B--2---:R-:W-:-:S05]  /*0fb0*/  @P2 IMAD.WIDE R4, R17, 0x4, R4 ;  /* 0x0000000411042825 */ /* 0x004fca00078e0204 */
[----:B------:R1:W-:Y:S04]  /*0fc0*/  @P2 STG.E desc[UR4][R4.64], R2 ;  /* 0x0000000204002986 */ /* 0x0003e8000c101904 */
[----:B------:R1:W-:Y:S04]  /*0fd0*/  @P1 STG.E desc[UR4][R14.64+0x4], R3 ;  /* 0x000004030e001986 */ /* 0x0003e8000c101904 */
[----:B------:R1:W-:Y:S01]  /*0fe0*/  @P1 STG.E desc[UR4][R10.64+0x4], R2 ;  /* 0x000004020a001986 */ /* 0x0003e2000c101904 */
[----:B------:R-:W-:Y:S05]  /*0ff0*/  @!P3 EXIT ;  /* 0x000000000000b94d */ /* 0x000fea0003800000 */
[----:B------:R-:W-:Y:S04]  /*1000*/  STG.E desc[UR4][R14.64+0x8], R3 ;  /* 0x000008030e007986 */ /* 0x000fe8000c101904 */
[----:B------:R-:W-:Y:S01]  /*1010*/  STG.E desc[UR4][R10.64+0x8], R2 ;  /* 0x000008020a007986 */ /* 0x000fe2000c101904 */
[----:B------:R-:W-:Y:S05]  /*1020*/  EXIT ;  /* 0x000000000000794d */ /* 0x000fea0003800000 */
        .weak           $__internal_0_$__cuda_sm3x_div_rn_noftz_f32_slowpath
        .type           $__internal_0_$__cuda_sm3x_div_rn_noftz_f32_slowpath,@function
        .size           $__internal_0_$__cuda_sm3x_div_rn_noftz_f32_slowpath,(.L_x_16 - $__internal_0_$__cuda_sm3x_div_rn_noftz_f32_slowpath)
$__internal_0_$__cuda_sm3x_div_rn_noftz_f32_slowpath:
[--C-:B------:R-:W-:Y:S01]  /*1030*/  SHF.R.U32.HI R7, RZ, 0x17, R3.reuse ;  /* 0x00000017ff077819 */ /* 0x100fe20000011603 */
[----:B------:R-:W-:Y:S01]  /*1040*/  BSSY.RECONVERGENT B1, `(.L_x_4) ;  /* 0x0000063000017945 */ /* 0x000fe20003800200 */
[----:B------:R-:W-:Y:S02]  /*1050*/  SHF.R.U32.HI R6, RZ, 0x17, R0 ;  /* 0x00000017ff067819 */ /* 0x000fe40000011600 */
[----:B------:R-:W-:Y:S01]  /*1060*/  LOP3.LUT R12, R7, 0xff, RZ, 0xc0, !PT ;  /* 0x000000ff070c7812 */ /* 0x000fe200078ec0ff */
[----:B------:R-:W-:Y:S01]  /*1070*/  IMAD.MOV.U32 R7, RZ, RZ, R3 ;  /* 0x000000ffff077224 */ /* 0x000fe200078e0003 */
[----:B------:R-:W-:-:S03]  /*1080*/  LOP3.LUT R10, R6, 0xff, RZ, 0xc0, !PT ;  /* 0x000000ff060a7812 */ /* 0x000fc600078ec0ff */
[----:B------:R-:W-:Y:S02]  /*1090*/  VIADD R9, R12, 0xffffffff ;  /* 0xffffffff0c097836 */ /* 0x000fe40000000000 */
[----:B------:R-:W-:-:S03]  /*10a0*/  VIADD R8, R10, 0xffffffff ;  /* 0xffffffff0a087836 */ /* 0x000fc60000000000 */
[----:B------:R-:W-:-:S04]  /*10b0*/  ISETP.GT.U32.AND P0, PT, R9, 0xfd, PT ;  /* 0x000000fd0900780c */ /* 0x000fc80003f04070 */
[----:B------:R-:W-:-:S13]  /*10c0*/  ISETP.GT.U32.OR P0, PT, R8, 0xfd, P0 ;  /* 0x000000fd0800780c */ /* 0x000fda0000704470 */
[----:B------:R-:W-:Y:S01]  /*10d0*/  @!P0 IMAD.MOV.U32 R6, RZ, RZ, RZ ;  /* 0x000000ffff068224 */ /* 0x000fe200078e00ff */
[----:B------:R-:W-:Y:S06]  /*10e0*/  @!P0 BRA `(.L_x_5) ;  /* 0x00000000005c8947 */ /* 0x000fec0003800000 */
[----:B------:R-:W-:Y:S02]  /*10f0*/  FSETP.GTU.FTZ.AND P0, PT, |R0|, +INF , PT ;  /* 0x7f8000000000780b */ /* 0x000fe40003f1c200 */
[----:B------:R-:W-:-:S04]  /*1100*/  FSETP.GTU.FTZ.AND P1, PT, |R3|, +INF , PT ;  /* 0x7f8000000300780b */ /* 0x000fc80003f3c200 */
[----:B------:R-:W-:-:S13]  /*1110*/  PLOP3.LUT P0, PT, P0, P1, PT, 0xf8, 0x8f ;  /* 0x00000000008f781c */ /* 0x000fda0000703f70 */
[----:B------:R-:W-:Y:S05]  /*1120*/  @P0 BRA `(.L_x_6) ;  /* 0x00000004004c0947 */ /* 0x000fea0003800000 */
[----:B------:R-:W-:-:S13]  /*1130*/  LOP3.LUT P0, RZ, R7, 0x7fffffff, R0, 0xc8, !PT ;  /* 0x7fffffff07ff7812 */ /* 0x000fda000780c800 */
[----:B------:R-:W-:Y:S05]  /*1140*/  @!P0 BRA `(.L_x_7) ;  /* 0x00000004003c8947 */ /* 0x000fea0003800000 */
[C---:B------:R-:W-:Y:S02]  /*1150*/  FSETP.NEU.FTZ.AND P0, PT, |R0|.reuse, +INF , PT ;  /* 0x7f8000000000780b */ /* 0x040fe40003f1d200 */
[----:B------:R-:W-:Y:S02]  /*1160*/  FSETP.NEU.FTZ.AND P2, PT, |R3|, +INF , PT ;  /* 0x7f8000000300780b */ /* 0x000fe40003f5d200 */
[----:B------:R-:W-:-:S11]  /*1170*/  FSETP.NEU.FTZ.AND P1, PT, |R0|, +INF , PT ;  /* 0x7f8000000000780b */ /* 0x000fd60003f3d200 */
[----:B------:R-:W-:Y:S05]  /*1180*/  @!P2 BRA !P0, `(.L_x_7) ;  /* 0x00000004002ca947 */ /* 0x000fea0004000000 */
[----:B------:R-:W-:-:S04]  /*1190*/  LOP3.LUT P0, RZ, R0, 0x7fffffff, RZ, 0xc0, !PT ;  /* 0x7fffffff00ff7812 */ /* 0x000fc8000780c0ff */
[----:B------:R-:W-:-:S13]  /*11a0*/  PLOP3.LUT P0, PT, P2, P0, PT, 0x2f, 0xf2 ;  /* 0x0000000000f2781c */ /* 0x000fda0001700577 */
[----:B------:R-:W-:Y:S05]  /*11b0*/  @P0 BRA `(.L_x_8) ;  /* 0x0000000400180947 */ /* 0x000fea0003800000 */
[----:B------:R-:W-:-:S04]  /*11c0*/  LOP3.LUT P0, RZ, R7, 0x7fffffff, RZ, 0xc0, !PT ;  /* 0x7fffffff07ff7812 */ /* 0x000fc8000780c0ff */
[----:B------:R-:W-:-:S13]  /*11d0*/  PLOP3.LUT P0, PT, P1, P0, PT, 0x2f, 0xf2 ;  /* 0x0000000000f2781c */ /* 0x000fda0000f00577 */
[----:B------:R-:W-:Y:S05]  /*11e0*/  @P0 BRA `(.L_x_9) ;  /* 0x0000000400000947 */ /* 0x000fea0003800000 */
[----:B------:R-:W-:Y:S02]  /*11f0*/  ISETP.GE.AND P0, PT, R8, RZ, PT ;  /* 0x000000ff0800720c */ /* 0x000fe40003f06270 */
[----:B------:R-:W-:-:S11]  /*1200*/  ISETP.GE.AND P1, PT, R9, RZ, PT ;  /* 0x000000ff0900720c */ /* 0x000fd60003f26270 */
[----:B------:R-:W-:Y:S02]  /*1210*/  @P0 IMAD.MOV.U32 R6, RZ, RZ, RZ ;  /* 0x000000ffff060224 */ /* 0x000fe400078e00ff */
[----:B------:R-:W-:Y:S01]  /*1220*/  @!P0 FFMA R0, R0, 1.84467440737095516160e+19, RZ ;  /* 0x5f80000000008823 */ /* 0x000fe200000000ff */
[----:B------:R-:W-:Y:S02]  /*1230*/  @!P0 IMAD.MOV.U32 R6, RZ, RZ, -0x40 ;  /* 0xffffffc0ff068424 */ /* 0x000fe400078e00ff */
[----:B------:R-:W-:Y:S02]  /*1240*/  @!P1 FFMA R7, R3, 1.84467440737095516160e+19, RZ ;  /* 0x5f80000003079823 */ /* 0x000fe400000000ff */
[----:B------:R-:W-:-:S07]  /*1250*/  @!P1 VIADD R6, R6, 0x40 ;  /* 0x0000004006069836 */ /* 0x000fce0000000000 */
.L_x_5:
[----:B------:R-:W-:Y:S01]  /*1260*/  LEA R8, R12, 0xc0800000, 0x17 ;  /* 0xc08000000c087811 */ /* 0x000fe200078eb8ff */
[----:B------:R-:W-:Y:S04]  /*1270*/  BSSY.RECONVERGENT B2, `(.L_x_10) ;  /* 0x0000036000027945 */ /* 0x000fe80003800200 */
[----:B------:R-:W-:Y:S02]  /*1280*/  IMAD.IADD R8, R7, 0x1, -R8 ;  /* 0x0000000107087824 */ /* 0x000fe400078e0a08 */
[----:B------:R-:W-:Y:S02]  /*1290*/  VIADD R7, R10, 0xffffff81 ;  /* 0xffffff810a077836 */ /* 0x000fe40000000000 */
[----:B------:R-:W0:Y:S01]  /*12a0*/  MUFU.RCP R9, R8 ;  /* 0x0000000800097308 */ /* 0x000e220000001000 */
[----:B------:R-:W-:Y:S01]  /*12b0*/  FADD.FTZ R11, -R8, -RZ ;  /* 0x800000ff080b7221 */ /* 0x000fe20000010100 */
[----:B------:R-:W-:-:S03]  /*12c0*/  IMAD R0, R7, -0x800000, R0 ;  /* 0xff80000007007824 */ /* 0x000fc600078e0200 */
[----:B0-----:R-:W-:-:S04]  /*12d0*/  FFMA R10, R9, R11, 1 ;  /* 0x3f800000090a7423 */ /* 0x001fc8000000000b */
[----:B------:R-:W-:-:S04]  /*12e0*/  FFMA R16, R9, R10, R9 ;  /* 0x0000000a09107223 */ /* 0x000fc80000000009 */
[----:B------:R-:W-:-:S04]  /*12f0*/  FFMA R9, R0, R16, RZ ;  /* 0x0000001000097223 */ /* 0x000fc800000000ff */
[----:B------:R-:W-:-:S04]  /*1300*/  FFMA R10, R11, R9, R0 ;  /* 0x000000090b0a7223 */ /* 0x000fc80000000000 */
[----:B------:R-:W-:Y:S01]  /*1310*/  FFMA R13, R16, R10, R9 ;  /* 0x0000000a100d7223 */ /* 0x000fe20000000009 */
[----:B------:R-:W-:-:S03]  /*1320*/  IADD3 R9, PT, PT, R7, 0x7f, -R12 ;  /* 0x0000007f07097810 */ /* 0x000fc60007ffe80c */
[----:B------:R-:W-:Y:S02]  /*1330*/  FFMA R10, R11, R13, R0 ;  /* 0x0000000d0b0a7223 */ /* 0x000fe40000000000 */
[----:B------:R-:W-:Y:S02]  /*1340*/  IMAD.IADD R9, R9, 0x1, R6 ;  /* 0x0000000109097824 */ /* 0x000fe400078e0206 */
[----:B------:R-:W-:-:S05]  /*1350*/  FFMA R0, R16, R10, R13 ;  /* 0x0000000a10007223 */ /* 0x000fca000000000d */
[----:B------:R-:W-:-:S04]  /*1360*/  SHF.R.U32.HI R7, RZ, 0x17, R0 ;  /* 0x00000017ff077819 */ /* 0x000fc80000011600 */
[----:B------:R-:W-:-:S05]  /*1370*/  LOP3.LUT R7, R7, 0xff, RZ, 0xc0, !PT ;  /* 0x000000ff07077812 */ /* 0x000fca00078ec0ff */
[----:B------:R-:W-:-:S04]  /*1380*/  IMAD.IADD R11, R7, 0x1, R9 ;  /* 0x00000001070b7824 */ /* 0x000fc800078e0209 */
[----:B------:R-:W-:-:S05]  /*1390*/  VIADD R6, R11, 0xffffffff ;  /* 0xffffffff0b067836 */ /* 0x000fca0000000000 */
[----:B------:R-:W-:-:S13]  /*13a0*/  ISETP.GE.U32.AND P0, PT, R6, 0xfe, PT ;  /* 0x000000fe0600780c */ /* 0x000fda0003f06070 */
[----:B------:R-:W-:Y:S05]  /*13b0*/  @!P0 BRA `(.L_x_11) ;  /* 0x0000000000808947 */ /* 0x000fea0003800000 */
[----:B------:R-:W-:-:S13]  /*13c0*/  ISETP.GT.AND P0, PT, R11, 0xfe, PT ;  /* 0x000000fe0b00780c */ /* 0x000fda0003f04270 */
[----:B------:R-:W-:Y:S05]  /*13d0*/  @P0 BRA `(.L_x_12) ;  /* 0x00000000006c0947 */ /* 0x000fea0003800000 */
[----:B------:R-:W-:-:S13]  /*13e0*/  ISETP.GE.AND P0, PT, R11, 0x1, PT ;  /* 0x000000010b00780c */ /* 0x000fda0003f06270 */
[----:B------:R-:W-:Y:S05]  /*13f0*/  @P0 BRA `(.L_x_13) ;  /* 0x0000000000740947 */ /* 0x000fea0003800000 */
[----:B------:R-:W-:Y:S02]  /*1400*/  ISETP.GE.AND P0, PT, R11, -0x18, PT ;  /* 0xffffffe80b00780c */ /* 0x000fe40003f06270 */
[----:B------:R-:W-:-:S11]  /*1410*/  LOP3.LUT R0, R0, 0x80000000, RZ, 0xc0, !PT ;  /* 0x8000000000007812 */ /* 0x000fd600078ec0ff */
[----:B------:R-:W-:Y:S05]  /*1420*/  @!P0 BRA `(.L_x_13) ;  /* 0x0000000000688947 */ /* 0x000fea0003800000 */
[CCC-:B------:R-:W-:Y:S01]  /*1430*/  FFMA.RZ R6, R16.reuse, R10.reuse, R13.reuse ;  /* 0x0000000a10067223 */ /* 0x1c0fe2000000c00d */
[C---:B------:R-:W-:Y:S02]  /*1440*/  VIADD R9, R11.reuse, 0x20 ;  /* 0x000000200b097836 */ /* 0x040fe40000000000 */
[-CC-:B------:R-:W-:Y:S01]  /*1450*/  FFMA.RM R7, R16, R10.reuse, R13.reuse ;  /* 0x0000000a10077223 */ /* 0x180fe2000000400d */
[C---:B------:R-:W-:Y:S02]  /*1460*/  ISETP.NE.AND P2, PT, R11.reuse, RZ, PT ;  /* 0x000000ff0b00720c */ /* 0x040fe40003f45270 */
[----:B------:R-:W-:Y:S01]  /*1470*/  LOP3.LUT R8, R6, 0x7fffff, RZ, 0xc0, !PT ;  /* 0x007fffff06087812 */ /* 0x000fe200078ec0ff */
[----:B------:R-:W-:Y:S01]  /*1480*/  FFMA.RP R6, R16, R10, R13 ;  /* 0x0000000a10067223 */ /* 0x000fe2000000800d */
[----:B------:R-:W-:Y:S01]  /*1490*/  IMAD.MOV R10, RZ, RZ, -R11 ;  /* 0x000000ffff0a7224 */ /* 0x000fe200078e0a0b */
[----:B------:R-:W-:Y:S02]  /*14a0*/  ISETP.NE.AND P1, PT, R11, RZ, PT ;  /* 0x000000ff0b00720c */ /* 0x000fe40003f25270 */
[----:B------:R-:W-:-:S02]  /*14b0*/  LOP3.LUT R8, R8, 0x800000, RZ, 0xfc, !PT ;  /* 0x0080000008087812 */ /* 0x000fc400078efcff */
[----:B------:R-:W-:Y:S02]  /*14c0*/  FSETP.NEU.FTZ.AND P0, PT, R6, R7, PT ;  /* 0x000000070600720b */ /* 0x000fe40003f1d000 */
[----:B------:R-:W-:Y:S02]  /*14d0*/  SHF.L.U32 R9, R8, R9, RZ ;  /* 0x0000000908097219 */ /* 0x000fe400000006ff */
[----:B------:R-:W-:Y:S02]  /*14e0*/  SEL R7, R10, RZ, P2 ;  /* 0x000000ff0a077207 */ /* 0x000fe40001000000 */
[----:B------:R-:W-:Y:S02]  /*14f0*/  ISETP.NE.AND P1, PT, R9, RZ, P1 ;  /* 0x000000ff0900720c */ /* 0x000fe40000f25270 */
[----:B------:R-:W-:Y:S02]  /*1500*/  SHF.R.U32.HI R7, RZ, R7, R8 ;  /* 0x00000007ff077219 */ /* 0x000fe40000011608 */
[----:B------:R-:W-:-:S02]  /*1510*/  PLOP3.LUT P0, PT, P0, P1, PT, 0xf8, 0x8f ;  /* 0x00000000008f781c */ /* 0x000fc40000703f70 */
[----:B------:R-:W-:Y:S02]  /*1520*/  SHF.R.U32.HI R9, RZ, 0x1, R7 ;  /* 0x00000001ff097819 */ /* 0x000fe40000011607 */
[----:B------:R-:W-:-:S04]  /*1530*/  SEL R6, RZ, 0x1, !P0 ;  /* 0x00000001ff067807 */ /* 0x000fc80004000000 */
[----:B------:R-:W-:-:S04]  /*1540*/  LOP3.LUT R6, R6, 0x1, R9, 0xf8, !PT ;  /* 0x0000000106067812 */ /* 0x000fc800078ef809 */
[----:B------:R-:W-:-:S05]  /*1550*/  LOP3.LUT R6, R6, R7, RZ, 0xc0, !PT ;  /* 0x0000000706067212 */ /* 0x000fca00078ec0ff */
[----:B------:R-:W-:-:S05]  /*1560*/  IMAD.IADD R9, R9, 0x1, R6 ;  /* 0x0000000109097824 */ /* 0x000fca00078e0206 */
[----:B------:R-:W-:Y:S01]  /*1570*/  LOP3.LUT R0, R9, R0, RZ, 0xfc, !PT ;  /* 0x0000000009007212 */ /* 0x000fe200078efcff */
[----:B------:R-:W-:Y:S06]  /*1580*/  BRA `(.L_x_13) ;  /* 0x0000000000107947 */ /* 0x000fec0003800000 */
.L_x_12:
[----:B------:R-:W-:-:S04]  /*1590*/  LOP3.LUT R0, R0, 0x80000000, RZ, 0xc0, !PT ;  /* 0x8000000000007812 */ /* 0x000fc800078ec0ff */
[----:B------:R-:W-:Y:S01]  /*15a0*/  LOP3.LUT R0, R0, 0x7f800000, RZ, 0xfc, !PT ;  /* 0x7f80000000007812 */ /* 0x000fe200078efcff */
[----:B------:R-:W-:Y:S06]  /*15b0*/  BRA `(.L_x_13) ;  /* 0x0000000000047947 */ /* 0x000fec0003800000 */
.L_x_11:
[----:B------:R-:W-:-:S07]  /*15c0*/  IMAD R0, R9, 0x800000, R0 ;  /* 0x0080000009007824 */ /* 0x000fce00078e0200 */
.L_x_13:
[----:B------:R-:W-:Y:S05]  /*15d0*/  BSYNC.RECONVERGENT B2 ;  /* 0x0000000000027941 */ /* 0x000fea0003800200 */
.L_x_10:
[----:B------:R-:W-:Y:S05]  /*15e0*/  BRA `(.L_x_14) ;  /* 0x0000000000207947 */ /* 0x000fea0003800000 */
.L_x_9:
[----:B------:R-:W-:-:S04]  /*15f0*/  LOP3.LUT R0, R7, 0x80000000, R0, 0x48, !PT ;  /* 0x8000000007007812 */ /* 0x000fc800078e4800 */
[----:B------:R-:W-:Y:S01]  /*1600*/  LOP3.LUT R0, R0, 0x7f800000, RZ, 0xfc, !PT ;  /* 0x7f80000000007812 */ /* 0x000fe200078efcff */
[----:B------:R-:W-:Y:S06]  /*1610*/  BRA `(.L_x_14) ;  /* 0x0000000000147947 */ /* 0x000fec0003800000 */
.L_x_8:
[----:B------:R-:W-:Y:S01]  /*1620*/  LOP3.LUT R0, R7, 0x80000000, R0, 0x48, !PT ;  /* 0x8000000007007812 */ /* 0x000fe200078e4800 */
[----:B------:R-:W-:Y:S06]  /*1630*/  BRA `(.L_x_14) ;  /* 0x00000000000c7947 */ /* 0x000fec0003800000 */
.L_x_7:
[----:B------:R-:W0:Y:S01]  /*1640*/  MUFU.RSQ R0, -QNAN ;  /* 0xffc0000000007908 */ /* 0x000e220000001400 */
[----:B------:R-:W-:Y:S05]  /*1650*/  BRA `(.L_x_14) ;  /* 0x0000000000047947 */ /* 0x000fea0003800000 */
.L_x_6:
[----:B------:R-:W-:-:S07]  /*1660*/  FADD.FTZ R0, R0, R3 ;  /* 0x0000000300007221 */ /* 0x000fce0000010000 */
.L_x_14:
[----:B------:R-:W-:Y:S05]  /*1670*/  BSYNC.RECONVERGENT B1 ;  /* 0x0000000000017941 */ /* 0x000fea0003800200 */
.L_x_4:
[----:B------:R-:W-:Y:S02]  /*1680*/  IMAD.MOV.U32 R6, RZ, RZ, R4 ;  /* 0x000000ffff067224 */ /* 0x000fe400078e0004 */
[----:B------:R-:W-:-:S04]  /*1690*/  IMAD.MOV.U32 R7, RZ, RZ, 0x0 ;  /* 0x00000000ff077424 */ /* 0x000fc800078e00ff */
[----:B0-----:R-:W-:Y:S05]  /*16a0*/  RET.REL.NODEC R6 `(_Z14project_kernelPK13RadarPointRawiPKfS3_S3_PfS4_ii) ;  /* 0xffffffe806547950 */ /* 0x001fea0003c3ffff */
.L_x_15:
[----:B------:R-:W-:-:S00]  /*16b0*/  BRA `(.L_x_15) ;  /* 0xfffffffc00fc7947 */ /* 0x000fc0000383ffff */
[----:B------:R-:W-:-:S00]  /*16c0*/  NOP ;  /* 0x0000000000007918 */ /* 0x000fc00000000000 */
        /* <DEDUP_REMOVED lines=11> */
.L_x_16:


//--------------------- .nv.shared.reserved.0     --------------------------
	.section	.nv.shared.reserved.0,"aw",@nobits
	.weak		__nv_reservedSMEM_offset_0_alias
	.size		__nv_reservedSMEM_offset_0_alias, 0, 64
	.other		__nv_reservedSMEM_offset_0_alias,@"STO_CUDA_RESERVED_SHARED STV_DEFAULT"
__nv_reservedSMEM_offset_0_alias:
	.zero		0
	.zero		64


//--------------------- .nv.constant0._Z14project_kernelPK13RadarPointRawiPKfS3_S3_PfS4_ii --------------------------
	.section	.nv.constant0._Z14project_kernelPK13RadarPointRawiPKfS3_S3_PfS4_ii,"a",@progbits
	.sectionflags	@""
	.align	4
.nv.constant0._Z14project_kernelPK13RadarPointRawiPKfS3_S3_PfS4_ii:
	.zero		960


//--------------------- SYMBOLS --------------------------

	.type		.nv.reservedSmem.offset0,@object
	.size		.nv.reservedSmem.offset0,0x4
